//
// Generated by NVIDIA NVVM Compiler
//
// Compiler Build ID: CL-36424714
// Cuda compilation tools, release 13.0, V13.0.88
// Based on NVVM 20.0.0
//

.version 9.0
.target sm_100
.address_size 64

	// .globl	_Z11ConvolucionPcPhiijS0_

.visible .entry _Z11ConvolucionPcPhiijS0_(
	.param .u64 .ptr .align 1 _Z11ConvolucionPcPhiijS0__param_0,
	.param .u64 .ptr .align 1 _Z11ConvolucionPcPhiijS0__param_1,
	.param .u32 _Z11ConvolucionPcPhiijS0__param_2,
	.param .u32 _Z11ConvolucionPcPhiijS0__param_3,
	.param .u32 _Z11ConvolucionPcPhiijS0__param_4,
	.param .u64 .ptr .align 1 _Z11ConvolucionPcPhiijS0__param_5
)
{
	.reg .pred 	%p<39>;
	.reg .b32 	%r<114>;
	.reg .b64 	%rd<37>;

	ld.param.u64 	%rd7, [_Z11ConvolucionPcPhiijS0__param_0];
	ld.param.u64 	%rd8, [_Z11ConvolucionPcPhiijS0__param_1];
	ld.param.u32 	%r48, [_Z11ConvolucionPcPhiijS0__param_2];
	ld.param.u32 	%r50, [_Z11ConvolucionPcPhiijS0__param_4];
	cvta.to.global.u64 	%rd1, %rd7;
	cvta.to.global.u64 	%rd2, %rd8;
	mov.u32 	%r52, %ctaid.y;
	mov.u32 	%r53, %ntid.y;
	mov.u32 	%r54, %tid.y;
	mad.lo.s32 	%r1, %r52, %r53, %r54;
	mov.u32 	%r55, %ctaid.x;
	mov.u32 	%r56, %ntid.x;
	mov.u32 	%r57, %tid.x;
	mad.lo.s32 	%r2, %r55, %r56, %r57;
	shr.u32 	%r3, %r50, 1;
	sub.s32 	%r4, %r2, %r3;
	setp.eq.s32 	%p2, %r50, 0;
	mov.b32 	%r103, 0;
	@%p2 bra 	$L__BB0_23;
	and.b32  	%r5, %r50, 3;
	and.b32  	%r6, %r50, -4;
	sub.s32 	%r59, %r2, %r3;
	add.s32 	%r7, %r59, 3;
	sub.s32 	%r8, %r1, %r3;
	mov.b32 	%r95, 0;
	mov.u32 	%r103, %r95;
$L__BB0_2:
	ld.param.u32 	%r94, [_Z11ConvolucionPcPhiijS0__param_3];
	setp.lt.u32 	%p3, %r50, 4;
	add.s32 	%r62, %r95, %r8;
	setp.lt.s32 	%p4, %r62, 0;
	setp.ge.s32 	%p5, %r62, %r94;
	or.pred  	%p1, %p4, %p5;
	mul.lo.s32 	%r11, %r62, %r48;
	mul.lo.s32 	%r12, %r95, %r50;
	mov.b32 	%r108, 0;
	@%p3 bra 	$L__BB0_13;
	and.b32  	%r63, %r50, -4;
	neg.s32 	%r101, %r63;
	add.s32 	%r100, %r12, 1;
	cvt.s64.s32 	%rd9, %r11;
	add.s64 	%rd10, %rd2, %rd9;
	add.s64 	%rd3, %rd10, 3;
	add.s32 	%r97, %r4, %r11;
	mov.u32 	%r98, %r4;
	mov.u32 	%r99, %r7;
$L__BB0_4:
	add.s32 	%r22, %r99, -2;
	add.s32 	%r64, %r99, -3;
	setp.lt.s32 	%p6, %r64, 0;
	setp.ge.s32 	%p7, %r64, %r48;
	or.pred  	%p8, %p6, %p7;
	or.pred  	%p9, %p8, %p1;
	@%p9 bra 	$L__BB0_6;
	cvt.s64.s32 	%rd11, %r97;
	add.s64 	%rd12, %rd2, %rd11;
	ld.global.u8 	%r65, [%rd12];
	add.s32 	%r66, %r100, -1;
	cvt.u64.u32 	%rd13, %r66;
	add.s64 	%rd14, %rd1, %rd13;
	ld.global.s8 	%r67, [%rd14];
	mad.lo.s32 	%r103, %r67, %r65, %r103;
$L__BB0_6:
	cvt.s64.s32 	%rd15, %r98;
	add.s64 	%rd4, %rd3, %rd15;
	setp.lt.s32 	%p10, %r22, 0;
	setp.ge.s32 	%p11, %r22, %r48;
	or.pred  	%p12, %p10, %p11;
	or.pred  	%p13, %p12, %p1;
	@%p13 bra 	$L__BB0_8;
	ld.global.u8 	%r68, [%rd4+-2];
	cvt.u64.u32 	%rd16, %r100;
	add.s64 	%rd17, %rd1, %rd16;
	ld.global.s8 	%r69, [%rd17];
	mad.lo.s32 	%r103, %r69, %r68, %r103;
$L__BB0_8:
	add.s32 	%r70, %r22, 1;
	setp.lt.s32 	%p14, %r70, 0;
	setp.ge.s32 	%p15, %r70, %r48;
	or.pred  	%p16, %p14, %p15;
	or.pred  	%p17, %p16, %p1;
	@%p17 bra 	$L__BB0_10;
	ld.global.u8 	%r71, [%rd4+-1];
	add.s32 	%r72, %r100, 1;
	cvt.u64.u32 	%rd18, %r72;
	add.s64 	%rd19, %rd1, %rd18;
	ld.global.s8 	%r73, [%rd19];
	mad.lo.s32 	%r103, %r73, %r71, %r103;
$L__BB0_10:
	setp.lt.s32 	%p18, %r99, 0;
	setp.ge.s32 	%p19, %r99, %r48;
	or.pred  	%p20, %p18, %p19;
	or.pred  	%p21, %p20, %p1;
	@%p21 bra 	$L__BB0_12;
	ld.global.u8 	%r74, [%rd4];
	add.s32 	%r75, %r100, 2;
	cvt.u64.u32 	%rd20, %r75;
	add.s64 	%rd21, %rd1, %rd20;
	ld.global.s8 	%r76, [%rd21];
	mad.lo.s32 	%r103, %r76, %r74, %r103;
$L__BB0_12:
	add.s32 	%r101, %r101, 4;
	add.s32 	%r100, %r100, 4;
	add.s32 	%r99, %r99, 4;
	add.s32 	%r98, %r98, 4;
	add.s32 	%r97, %r97, 4;
	setp.ne.s32 	%p22, %r101, 0;
	mov.u32 	%r108, %r6;
	@%p22 bra 	$L__BB0_4;
$L__BB0_13:
	setp.eq.s32 	%p23, %r5, 0;
	@%p23 bra 	$L__BB0_22;
	add.s32 	%r39, %r108, %r4;
	setp.lt.s32 	%p24, %r39, 0;
	setp.ge.s32 	%p25, %r39, %r48;
	or.pred  	%p26, %p24, %p25;
	or.pred  	%p27, %p26, %p1;
	@%p27 bra 	$L__BB0_16;
	add.s32 	%r77, %r39, %r11;
	cvt.s64.s32 	%rd22, %r77;
	add.s64 	%rd23, %rd2, %rd22;
	ld.global.u8 	%r78, [%rd23];
	add.s32 	%r79, %r108, %r12;
	cvt.u64.u32 	%rd24, %r79;
	add.s64 	%rd25, %rd1, %rd24;
	ld.global.s8 	%r80, [%rd25];
	mad.lo.s32 	%r103, %r80, %r78, %r103;
$L__BB0_16:
	setp.eq.s32 	%p28, %r5, 1;
	@%p28 bra 	$L__BB0_22;
	add.s32 	%r81, %r39, 1;
	setp.lt.s32 	%p29, %r81, 0;
	setp.ge.s32 	%p30, %r81, %r48;
	or.pred  	%p31, %p29, %p30;
	or.pred  	%p32, %p31, %p1;
	cvt.s64.s32 	%rd26, %r11;
	cvt.s64.s32 	%rd27, %r39;
	add.s64 	%rd28, %rd27, %rd26;
	add.s64 	%rd5, %rd2, %rd28;
	@%p32 bra 	$L__BB0_19;
	ld.global.u8 	%r82, [%rd5+1];
	add.s32 	%r83, %r108, %r12;
	add.s32 	%r84, %r83, 1;
	cvt.u64.u32 	%rd29, %r84;
	add.s64 	%rd30, %rd1, %rd29;
	ld.global.s8 	%r85, [%rd30];
	mad.lo.s32 	%r103, %r85, %r82, %r103;
$L__BB0_19:
	setp.eq.s32 	%p33, %r5, 2;
	@%p33 bra 	$L__BB0_22;
	add.s32 	%r86, %r39, 2;
	setp.lt.s32 	%p34, %r86, 0;
	setp.ge.s32 	%p35, %r86, %r48;
	or.pred  	%p36, %p34, %p35;
	or.pred  	%p37, %p36, %p1;
	@%p37 bra 	$L__BB0_22;
	ld.global.u8 	%r87, [%rd5+2];
	add.s32 	%r88, %r108, %r12;
	add.s32 	%r89, %r88, 2;
	cvt.u64.u32 	%rd31, %r89;
	add.s64 	%rd32, %rd1, %rd31;
	ld.global.s8 	%r90, [%rd32];
	mad.lo.s32 	%r103, %r90, %r87, %r103;
$L__BB0_22:
	add.s32 	%r95, %r95, 1;
	setp.ne.s32 	%p38, %r95, %r50;
	@%p38 bra 	$L__BB0_2;
$L__BB0_23:
	ld.param.u64 	%rd36, [_Z11ConvolucionPcPhiijS0__param_5];
	cvta.to.global.u64 	%rd33, %rd36;
	min.s32 	%r91, %r103, 255;
	max.s32 	%r92, %r91, 0;
	mad.lo.s32 	%r93, %r48, %r1, %r2;
	cvt.u64.u32 	%rd34, %r93;
	add.s64 	%rd35, %rd33, %rd34;
	st.global.u8 	[%rd35], %r92;
	ret;

}
	// .globl	_Z8img2grayPhiiS_
.visible .entry _Z8img2grayPhiiS_(
	.param .u64 .ptr .align 1 _Z8img2grayPhiiS__param_0,
	.param .u32 _Z8img2grayPhiiS__param_1,
	.param .u32 _Z8img2grayPhiiS__param_2,
	.param .u64 .ptr .align 1 _Z8img2grayPhiiS__param_3
)
{
	.reg .pred 	%p<4>;
	.reg .b16 	%rs<4>;
	.reg .b32 	%r<14>;
	.reg .b64 	%rd<9>;
	.reg .b64 	%fd<7>;

	ld.param.u64 	%rd1, [_Z8img2grayPhiiS__param_0];
	ld.param.u32 	%r3, [_Z8img2grayPhiiS__param_1];
	ld.param.u32 	%r4, [_Z8img2grayPhiiS__param_2];
	ld.param.u64 	%rd2, [_Z8img2grayPhiiS__param_3];
	mov.u32 	%r5, %ctaid.y;
	mov.u32 	%r6, %ntid.y;
	mov.u32 	%r7, %tid.y;
	mad.lo.s32 	%r1, %r5, %r6, %r7;
	mov.u32 	%r8, %ctaid.x;
	mov.u32 	%r9, %ntid.x;
	mov.u32 	%r10, %tid.x;
	mad.lo.s32 	%r2, %r8, %r9, %r10;
	setp.ge.s32 	%p1, %r1, %r4;
	setp.ge.s32 	%p2, %r2, %r3;
	or.pred  	%p3, %p2, %p1;
	@%p3 bra 	$L__BB1_2;
	cvta.to.global.u64 	%rd3, %rd1;
	cvta.to.global.u64 	%rd4, %rd2;
	mad.lo.s32 	%r11, %r3, %r1, %r2;
	mul.lo.s32 	%r12, %r11, 3;
	cvt.s64.s32 	%rd5, %r12;
	add.s64 	%rd6, %rd3, %rd5;
	ld.global.u8 	%rs1, [%rd6+2];
	cvt.rn.f64.u16 	%fd1, %rs1;
	ld.global.u8 	%rs2, [%rd6+1];
	cvt.rn.f64.u16 	%fd2, %rs2;
	mul.f64 	%fd3, %fd2, 0d3FE2C8B439581062;
	fma.rn.f64 	%fd4, %fd1, 0d3FD322D0E5604189, %fd3;
	ld.global.u8 	%rs3, [%rd6];
	cvt.rn.f64.u16 	%fd5, %rs3;
	fma.rn.f64 	%fd6, %fd5, 0d3FBD2F1A9FBE76C9, %fd4;
	cvt.rzi.u32.f64 	%r13, %fd6;
	cvt.s64.s32 	%rd7, %r11;
	add.s64 	%rd8, %rd4, %rd7;
	st.global.u8 	[%rd8], %r13;
$L__BB1_2:
	ret;

}
	// .globl	_Z11FilterColorPcPhiijS0_f
.visible .entry _Z11FilterColorPcPhiijS0_f(
	.param .u64 .ptr .align 1 _Z11FilterColorPcPhiijS0_f_param_0,
	.param .u64 .ptr .align 1 _Z11FilterColorPcPhiijS0_f_param_1,
	.param .u32 _Z11FilterColorPcPhiijS0_f_param_2,
	.param .u32 _Z11FilterColorPcPhiijS0_f_param_3,
	.param .u32 _Z11FilterColorPcPhiijS0_f_param_4,
	.param .u64 .ptr .align 1 _Z11FilterColorPcPhiijS0_f_param_5,
	.param .f32 _Z11FilterColorPcPhiijS0_f_param_6
)
{
	.reg .pred 	%p<39>;
	.reg .b32 	%r<122>;
	.reg .b32 	%f<23>;
	.reg .b64 	%rd<37>;

	ld.param.u64 	%rd7, [_Z11FilterColorPcPhiijS0_f_param_0];
	ld.param.u64 	%rd8, [_Z11FilterColorPcPhiijS0_f_param_1];
	ld.param.u32 	%r47, [_Z11FilterColorPcPhiijS0_f_param_2];
	ld.param.u32 	%r49, [_Z11FilterColorPcPhiijS0_f_param_4];
	ld.param.f32 	%f1, [_Z11FilterColorPcPhiijS0_f_param_6];
	cvta.to.global.u64 	%rd1, %rd7;
	cvta.to.global.u64 	%rd2, %rd8;
	mov.u32 	%r51, %ctaid.y;
	mov.u32 	%r52, %ntid.y;
	mov.u32 	%r53, %tid.y;
	mad.lo.s32 	%r1, %r51, %r52, %r53;
	mov.u32 	%r54, %ctaid.x;
	mov.u32 	%r55, %ntid.x;
	mov.u32 	%r56, %tid.x;
	mad.lo.s32 	%r2, %r54, %r55, %r56;
	shr.u32 	%r3, %r49, 1;
	sub.s32 	%r4, %r2, %r3;
	setp.eq.s32 	%p2, %r49, 0;
	mov.b32 	%r111, 0;
	@%p2 bra 	$L__BB2_23;
	and.b32  	%r5, %r49, 3;
	and.b32  	%r6, %r49, -4;
	sub.s32 	%r58, %r2, %r3;
	add.s32 	%r7, %r58, 3;
	mov.b32 	%r103, 0;
	mov.u32 	%r111, %r103;
$L__BB2_2:
	ld.param.u32 	%r102, [_Z11FilterColorPcPhiijS0_f_param_3];
	setp.lt.u32 	%p3, %r49, 4;
	shr.u32 	%r61, %r49, 1;
	sub.s32 	%r62, %r1, %r61;
	add.s32 	%r63, %r103, %r62;
	setp.lt.s32 	%p4, %r63, 0;
	setp.ge.s32 	%p5, %r63, %r102;
	or.pred  	%p1, %p4, %p5;
	mul.lo.s32 	%r10, %r63, %r47;
	mul.lo.s32 	%r11, %r103, %r49;
	mov.b32 	%r116, 0;
	@%p3 bra 	$L__BB2_13;
	and.b32  	%r64, %r49, -4;
	neg.s32 	%r109, %r64;
	add.s32 	%r108, %r11, 1;
	cvt.s64.s32 	%rd9, %r10;
	add.s64 	%rd10, %rd2, %rd9;
	add.s64 	%rd3, %rd10, 3;
	add.s32 	%r105, %r4, %r10;
	mov.u32 	%r106, %r4;
	mov.u32 	%r107, %r7;
$L__BB2_4:
	add.s32 	%r21, %r107, -2;
	add.s32 	%r65, %r107, -3;
	setp.lt.s32 	%p6, %r65, 0;
	setp.ge.s32 	%p7, %r65, %r47;
	or.pred  	%p8, %p6, %p7;
	or.pred  	%p9, %p8, %p1;
	@%p9 bra 	$L__BB2_6;
	cvt.s64.s32 	%rd11, %r105;
	add.s64 	%rd12, %rd2, %rd11;
	ld.global.u8 	%r66, [%rd12];
	add.s32 	%r67, %r108, -1;
	cvt.u64.u32 	%rd13, %r67;
	add.s64 	%rd14, %rd1, %rd13;
	ld.global.s8 	%r68, [%rd14];
	mul.lo.s32 	%r69, %r68, %r66;
	cvt.rn.f32.s32 	%f2, %r69;
	cvt.rn.f32.s32 	%f3, %r111;
	fma.rn.f32 	%f4, %f1, %f2, %f3;
	cvt.rzi.s32.f32 	%r111, %f4;
$L__BB2_6:
	cvt.s64.s32 	%rd15, %r106;
	add.s64 	%rd4, %rd3, %rd15;
	setp.lt.s32 	%p10, %r21, 0;
	setp.ge.s32 	%p11, %r21, %r47;
	or.pred  	%p12, %p10, %p11;
	or.pred  	%p13, %p12, %p1;
	@%p13 bra 	$L__BB2_8;
	ld.global.u8 	%r70, [%rd4+-2];
	cvt.u64.u32 	%rd16, %r108;
	add.s64 	%rd17, %rd1, %rd16;
	ld.global.s8 	%r71, [%rd17];
	mul.lo.s32 	%r72, %r71, %r70;
	cvt.rn.f32.s32 	%f5, %r72;
	cvt.rn.f32.s32 	%f6, %r111;
	fma.rn.f32 	%f7, %f1, %f5, %f6;
	cvt.rzi.s32.f32 	%r111, %f7;
$L__BB2_8:
	add.s32 	%r73, %r21, 1;
	setp.lt.s32 	%p14, %r73, 0;
	setp.ge.s32 	%p15, %r73, %r47;
	or.pred  	%p16, %p14, %p15;
	or.pred  	%p17, %p16, %p1;
	@%p17 bra 	$L__BB2_10;
	ld.global.u8 	%r74, [%rd4+-1];
	add.s32 	%r75, %r108, 1;
	cvt.u64.u32 	%rd18, %r75;
	add.s64 	%rd19, %rd1, %rd18;
	ld.global.s8 	%r76, [%rd19];
	mul.lo.s32 	%r77, %r76, %r74;
	cvt.rn.f32.s32 	%f8, %r77;
	cvt.rn.f32.s32 	%f9, %r111;
	fma.rn.f32 	%f10, %f1, %f8, %f9;
	cvt.rzi.s32.f32 	%r111, %f10;
$L__BB2_10:
	setp.lt.s32 	%p18, %r107, 0;
	setp.ge.s32 	%p19, %r107, %r47;
	or.pred  	%p20, %p18, %p19;
	or.pred  	%p21, %p20, %p1;
	@%p21 bra 	$L__BB2_12;
	ld.global.u8 	%r78, [%rd4];
	add.s32 	%r79, %r108, 2;
	cvt.u64.u32 	%rd20, %r79;
	add.s64 	%rd21, %rd1, %rd20;
	ld.global.s8 	%r80, [%rd21];
	mul.lo.s32 	%r81, %r80, %r78;
	cvt.rn.f32.s32 	%f11, %r81;
	cvt.rn.f32.s32 	%f12, %r111;
	fma.rn.f32 	%f13, %f1, %f11, %f12;
	cvt.rzi.s32.f32 	%r111, %f13;
$L__BB2_12:
	add.s32 	%r109, %r109, 4;
	add.s32 	%r108, %r108, 4;
	add.s32 	%r107, %r107, 4;
	add.s32 	%r106, %r106, 4;
	add.s32 	%r105, %r105, 4;
	setp.ne.s32 	%p22, %r109, 0;
	mov.u32 	%r116, %r6;
	@%p22 bra 	$L__BB2_4;
$L__BB2_13:
	setp.eq.s32 	%p23, %r5, 0;
	@%p23 bra 	$L__BB2_22;
	add.s32 	%r38, %r116, %r4;
	setp.lt.s32 	%p24, %r38, 0;
	setp.ge.s32 	%p25, %r38, %r47;
	or.pred  	%p26, %p24, %p25;
	or.pred  	%p27, %p26, %p1;
	@%p27 bra 	$L__BB2_16;
	add.s32 	%r82, %r38, %r10;
	cvt.s64.s32 	%rd22, %r82;
	add.s64 	%rd23, %rd2, %rd22;
	ld.global.u8 	%r83, [%rd23];
	add.s32 	%r84, %r116, %r11;
	cvt.u64.u32 	%rd24, %r84;
	add.s64 	%rd25, %rd1, %rd24;
	ld.global.s8 	%r85, [%rd25];
	mul.lo.s32 	%r86, %r85, %r83;
	cvt.rn.f32.s32 	%f14, %r86;
	cvt.rn.f32.s32 	%f15, %r111;
	fma.rn.f32 	%f16, %f1, %f14, %f15;
	cvt.rzi.s32.f32 	%r111, %f16;
$L__BB2_16:
	setp.eq.s32 	%p28, %r5, 1;
	@%p28 bra 	$L__BB2_22;
	add.s32 	%r87, %r38, 1;
	setp.lt.s32 	%p29, %r87, 0;
	setp.ge.s32 	%p30, %r87, %r47;
	or.pred  	%p31, %p29, %p30;
	or.pred  	%p32, %p31, %p1;
	cvt.s64.s32 	%rd26, %r10;
	cvt.s64.s32 	%rd27, %r38;
	add.s64 	%rd28, %rd27, %rd26;
	add.s64 	%rd5, %rd2, %rd28;
	@%p32 bra 	$L__BB2_19;
	ld.global.u8 	%r88, [%rd5+1];
	add.s32 	%r89, %r116, %r11;
	add.s32 	%r90, %r89, 1;
	cvt.u64.u32 	%rd29, %r90;
	add.s64 	%rd30, %rd1, %rd29;
	ld.global.s8 	%r91, [%rd30];
	mul.lo.s32 	%r92, %r91, %r88;
	cvt.rn.f32.s32 	%f17, %r92;
	cvt.rn.f32.s32 	%f18, %r111;
	fma.rn.f32 	%f19, %f1, %f17, %f18;
	cvt.rzi.s32.f32 	%r111, %f19;
$L__BB2_19:
	setp.eq.s32 	%p33, %r5, 2;
	@%p33 bra 	$L__BB2_22;
	add.s32 	%r93, %r38, 2;
	setp.lt.s32 	%p34, %r93, 0;
	setp.ge.s32 	%p35, %r93, %r47;
	or.pred  	%p36, %p34, %p35;
	or.pred  	%p37, %p36, %p1;
	@%p37 bra 	$L__BB2_22;
	ld.global.u8 	%r94, [%rd5+2];
	add.s32 	%r95, %r116, %r11;
	add.s32 	%r96, %r95, 2;
	cvt.u64.u32 	%rd31, %r96;
	add.s64 	%rd32, %rd1, %rd31;
	ld.global.s8 	%r97, [%rd32];
	mul.lo.s32 	%r98, %r97, %r94;
	cvt.rn.f32.s32 	%f20, %r98;
	cvt.rn.f32.s32 	%f21, %r111;
	fma.rn.f32 	%f22, %f1, %f20, %f21;
	cvt.rzi.s32.f32 	%r111, %f22;
$L__BB2_22:
	add.s32 	%r103, %r103, 1;
	setp.ne.s32 	%p38, %r103, %r49;
	@%p38 bra 	$L__BB2_2;
$L__BB2_23:
	ld.param.u64 	%rd36, [_Z11FilterColorPcPhiijS0_f_param_5];
	cvta.to.global.u64 	%rd33, %rd36;
	min.s32 	%r99, %r111, 255;
	max.s32 	%r100, %r99, 0;
	mad.lo.s32 	%r101, %r47, %r1, %r2;
	cvt.u64.u32 	%rd34, %r101;
	add.s64 	%rd35, %rd33, %rd34;
	st.global.u8 	[%rd35], %r100;
	ret;

}


// ===== COMPILED SASS (sm_100) =====

	.target	sm_100

	.elftype	@"ET_EXEC"


//--------------------- .note.nv.tkinfo           --------------------------
	.section	.note.nv.tkinfo,"",@"SHT_NOTE"
	.sectionflags	@"SHF_NOTE_NV_TKINFO"
	.tkinfo
        /*0018*/ 	.word	0x00000002
        /*0030*/ 	.string	""
        /*0030*/ 	.string	"ptxas"
        /*0030*/ 	.string	"Cuda compilation tools, release 13.0, V13.0.88"
        /*0030*/ 	.string	"Build cuda_13.0.r13.0/compiler.36424714_0"
        /*0030*/ 	.string	"-arch sm_100 -m 64 "



//--------------------- .note.nv.cuinfo           --------------------------
	.section	.note.nv.cuinfo,"",@"SHT_NOTE"
	.sectionflags	@"SHF_NOTE_NV_CUINFO"
        /*0018*/ 	.short	0x0002
        /*001a*/ 	.short	0x0064
        /*001c*/ 	.short	0x0082
	.zero		2


//--------------------- .nv.info                  --------------------------
	.section	.nv.info,"",@"SHT_CUDA_INFO"
	.align	4


	//----- nvinfo : EIATTR_REGCOUNT
	.align		4
        /*0000*/ 	.byte	0x04, 0x2f
        /*0002*/ 	.short	(.L_1 - .L_0)
	.align		4
.L_0:
        /*0004*/ 	.word	index@(_Z11ConvolucionPcPhiijS0_)
        /*0008*/ 	.word	0x00000020


	//----- nvinfo : EIATTR_FRAME_SIZE
	.align		4
.L_1:
        /*000c*/ 	.byte	0x04, 0x11
        /*000e*/ 	.short	(.L_3 - .L_2)
	.align		4
.L_2:
        /*0010*/ 	.word	index@(_Z11ConvolucionPcPhiijS0_)
        /*0014*/ 	.word	0x00000000


	//----- nvinfo : EIATTR_REGCOUNT
	.align		4
.L_3:
        /*0018*/ 	.byte	0x04, 0x2f
        /*001a*/ 	.short	(.L_5 - .L_4)
	.align		4
.L_4:
        /*001c*/ 	.word	index@(_Z8img2grayPhiiS_)
        /*0020*/ 	.word	0x0000000e


	//----- nvinfo : EIATTR_FRAME_SIZE
	.align		4
.L_5:
        /*0024*/ 	.byte	0x04, 0x11
        /*0026*/ 	.short	(.L_7 - .L_6)
	.align		4
.L_6:
        /*0028*/ 	.word	index@(_Z8img2grayPhiiS_)
        /*002c*/ 	.word	0x00000000


	//----- nvinfo : EIATTR_REGCOUNT
	.align		4
.L_7:
        /*0030*/ 	.byte	0x04, 0x2f
        /*0032*/ 	.short	(.L_9 - .L_8)
	.align		4
.L_8:
        /*0034*/ 	.word	index@(_Z11FilterColorPcPhiijS0_f)
        /*0038*/ 	.word	0x0000001f


	//----- nvinfo : EIATTR_FRAME_SIZE
	.align		4
.L_9:
        /*003c*/ 	.byte	0x04, 0x11
        /*003e*/ 	.short	(.L_11 - .L_10)
	.align		4
.L_10:
        /*0040*/ 	.word	index@(_Z11FilterColorPcPhiijS0_f)
        /*0044*/ 	.word	0x00000000


	//----- nvinfo : EIATTR_MIN_STACK_SIZE
	.align		4
.L_11:
        /*0048*/ 	.byte	0x04, 0x12
        /*004a*/ 	.short	(.L_13 - .L_12)
	.align		4
.L_12:
        /*004c*/ 	.word	index@(_Z11FilterColorPcPhiijS0_f)
        /*0050*/ 	.word	0x00000000


	//----- nvinfo : EIATTR_MIN_STACK_SIZE
	.align		4
.L_13:
        /*0054*/ 	.byte	0x04, 0x12
        /*0056*/ 	.short	(.L_15 - .L_14)
	.align		4
.L_14:
        /*0058*/ 	.word	index@(_Z8img2grayPhiiS_)
        /*005c*/ 	.word	0x00000000


	//----- nvinfo : EIATTR_MIN_STACK_SIZE
	.align		4
.L_15:
        /*0060*/ 	.byte	0x04, 0x12
        /*0062*/ 	.short	(.L_17 - .L_16)
	.align		4
.L_16:
        /*0064*/ 	.word	index@(_Z11ConvolucionPcPhiijS0_)
        /*0068*/ 	.word	0x00000000
.L_17:


//--------------------- .nv.compat                --------------------------
	.section	.nv.compat,"",@"SHT_CUDA_COMPAT_INFO"
	.align	4
        /*0000*/ 	.byte	0x02, 0x09, 0x00, 0x00, 0x02, 0x02, 0x01, 0x00, 0x02, 0x05, 0x05, 0x00, 0x03, 0x07, 0x01, 0x01
        /*0010*/ 	.byte	0x02, 0x03, 0x00, 0x00, 0x02, 0x06, 0x01, 0x00, 0x04, 0x0b, 0x08, 0x00, 0x01, 0x00, 0x00, 0x00
        /*0020*/ 	.byte	0x00, 0x00, 0x00, 0x00


//--------------------- .nv.info._Z11FilterColorPcPhiijS0_f --------------------------
	.section	.nv.info._Z11FilterColorPcPhiijS0_f,"",@"SHT_CUDA_INFO"
	.sectionflags	@""
	.align	4


	//----- nvinfo : EIATTR_CUDA_API_VERSION
	.align		4
        /*0000*/ 	.byte	0x04, 0x37
        /*0002*/ 	.short	(.L_19 - .L_18)
.L_18:
        /*0004*/ 	.word	0x00000082


	//----- nvinfo : EIATTR_KPARAM_INFO
	.align		4
.L_19:
        /*0008*/ 	.byte	0x04, 0x17
        /*000a*/ 	.short	(.L_21 - .L_20)
.L_20:
        /*000c*/ 	.word	0x00000000
        /*0010*/ 	.short	0x0006
        /*0012*/ 	.short	0x0028
        /*0014*/ 	.byte	0x00, 0xf0, 0x11, 0x00


	//----- nvinfo : EIATTR_KPARAM_INFO
	.align		4
.L_21:
        /*0018*/ 	.byte	0x04, 0x17
        /*001a*/ 	.short	(.L_23 - .L_22)
.L_22:
        /*001c*/ 	.word	0x00000000
        /*0020*/ 	.short	0x0005
        /*0022*/ 	.short	0x0020
        /*0024*/ 	.byte	0x00, 0xf5, 0x21, 0x00


	//----- nvinfo : EIATTR_KPARAM_INFO
	.align		4
.L_23:
        /*0028*/ 	.byte	0x04, 0x17
        /*002a*/ 	.short	(.L_25 - .L_24)
.L_24:
        /*002c*/ 	.word	0x00000000
        /*0030*/ 	.short	0x0004
        /*0032*/ 	.short	0x0018
        /*0034*/ 	.byte	0x00, 0xf0, 0x11, 0x00


	//----- nvinfo : EIATTR_KPARAM_INFO
	.align		4
.L_25:
        /*0038*/ 	.byte	0x04, 0x17
        /*003a*/ 	.short	(.L_27 - .L_26)
.L_26:
        /*003c*/ 	.word	0x00000000
        /*0040*/ 	.short	0x0003
        /*0042*/ 	.short	0x0014
        /*0044*/ 	.byte	0x00, 0xf0, 0x11, 0x00


	//----- nvinfo : EIATTR_KPARAM_INFO
	.align		4
.L_27:
        /*0048*/ 	.byte	0x04, 0x17
        /*004a*/ 	.short	(.L_29 - .L_28)
.L_28:
        /*004c*/ 	.word	0x00000000
        /*0050*/ 	.short	0x0002
        /*0052*/ 	.short	0x0010
        /*0054*/ 	.byte	0x00, 0xf0, 0x11, 0x00


	//----- nvinfo : EIATTR_KPARAM_INFO
	.align		4
.L_29:
        /*0058*/ 	.byte	0x04, 0x17
        /*005a*/ 	.short	(.L_31 - .L_30)
.L_30:
        /*005c*/ 	.word	0x00000000
        /*0060*/ 	.short	0x0001
        /*0062*/ 	.short	0x0008
        /*0064*/ 	.byte	0x00, 0xf5, 0x21, 0x00


	//----- nvinfo : EIATTR_KPARAM_INFO
	.align		4
.L_31:
        /*0068*/ 	.byte	0x04, 0x17
        /*006a*/ 	.short	(.L_33 - .L_32)
.L_32:
        /*006c*/ 	.word	0x00000000
        /*0070*/ 	.short	0x0000
        /*0072*/ 	.short	0x0000
        /*0074*/ 	.byte	0x00, 0xf5, 0x21, 0x00


	//----- nvinfo : EIATTR_SPARSE_MMA_MASK
	.align		4
.L_33:
        /*0078*/ 	.byte	0x03, 0x50
        /*007a*/ 	.short	0x0000


	//----- nvinfo : EIATTR_MAXREG_COUNT
	.align		4
        /*007c*/ 	.byte	0x03, 0x1b
        /*007e*/ 	.short	0x00ff


	//----- nvinfo : EIATTR_MERCURY_ISA_VERSION
	.align		4
        /*0080*/ 	.byte	0x03, 0x5f
        /*0082*/ 	.short	0x0101


	//----- nvinfo : EIATTR_VRC_CTA_INIT_COUNT
	.align		4
        /*0084*/ 	.byte	0x02, 0x4a
	.zero		1
	.zero		1


	//----- nvinfo : EIATTR_EXIT_INSTR_OFFSETS
	.align		4
        /*0088*/ 	.byte	0x04, 0x1c
        /*008a*/ 	.short	(.L_35 - .L_34)


	//   ....[0]....
.L_34:
        /*008c*/ 	.word	0x00000c20


	//----- nvinfo : EIATTR_CRS_STACK_SIZE
	.align		4
.L_35:
        /*0090*/ 	.byte	0x04, 0x1e
        /*0092*/ 	.short	(.L_37 - .L_36)
.L_36:
        /*0094*/ 	.word	0x00000000


	//----- nvinfo : EIATTR_CBANK_PARAM_SIZE
	.align		4
.L_37:
        /*0098*/ 	.byte	0x03, 0x19
        /*009a*/ 	.short	0x002c


	//----- nvinfo : EIATTR_PARAM_CBANK
	.align		4
        /*009c*/ 	.byte	0x04, 0x0a
        /*009e*/ 	.short	(.L_39 - .L_38)
	.align		4
.L_38:
        /*00a0*/ 	.word	index@(.nv.constant0._Z11FilterColorPcPhiijS0_f)
        /*00a4*/ 	.short	0x0380
        /*00a6*/ 	.short	0x002c


	//----- nvinfo : EIATTR_SW_WAR
	.align		4
.L_39:
        /*00a8*/ 	.byte	0x04, 0x36
        /*00aa*/ 	.short	(.L_41 - .L_40)
.L_40:
        /*00ac*/ 	.word	0x00000008
.L_41:


//--------------------- .nv.info._Z8img2grayPhiiS_ --------------------------
	.section	.nv.info._Z8img2grayPhiiS_,"",@"SHT_CUDA_INFO"
	.sectionflags	@""
	.align	4


	//----- nvinfo : EIATTR_CUDA_API_VERSION
	.align		4
        /*0000*/ 	.byte	0x04, 0x37
        /*0002*/ 	.short	(.L_43 - .L_42)
.L_42:
        /*0004*/ 	.word	0x00000082


	//----- nvinfo : EIATTR_KPARAM_INFO
	.align		4
.L_43:
        /*0008*/ 	.byte	0x04, 0x17
        /*000a*/ 	.short	(.L_45 - .L_44)
.L_44:
        /*000c*/ 	.word	0x00000000
        /*0010*/ 	.short	0x0003
        /*0012*/ 	.short	0x0010
        /*0014*/ 	.byte	0x00, 0xf5, 0x21, 0x00


	//----- nvinfo : EIATTR_KPARAM_INFO
	.align		4
.L_45:
        /*0018*/ 	.byte	0x04, 0x17
        /*001a*/ 	.short	(.L_47 - .L_46)
.L_46:
        /*001c*/ 	.word	0x00000000
        /*0020*/ 	.short	0x0002
        /*0022*/ 	.short	0x000c
        /*0024*/ 	.byte	0x00, 0xf0, 0x11, 0x00


	//----- nvinfo : EIATTR_KPARAM_INFO
	.align		4
.L_47:
        /*0028*/ 	.byte	0x04, 0x17
        /*002a*/ 	.short	(.L_49 - .L_48)
.L_48:
        /*002c*/ 	.word	0x00000000
        /*0030*/ 	.short	0x0001
        /*0032*/ 	.short	0x0008
        /*0034*/ 	.byte	0x00, 0xf0, 0x11, 0x00


	//----- nvinfo : EIATTR_KPARAM_INFO
	.align		4
.L_49:
        /*0038*/ 	.byte	0x04, 0x17
        /*003a*/ 	.short	(.L_51 - .L_50)
.L_50:
        /*003c*/ 	.word	0x00000000
        /*0040*/ 	.short	0x0000
        /*0042*/ 	.short	0x0000
        /*0044*/ 	.byte	0x00, 0xf5, 0x21, 0x00


	//----- nvinfo : EIATTR_SPARSE_MMA_MASK
	.align		4
.L_51:
        /*0048*/ 	.byte	0x03, 0x50
        /*004a*/ 	.short	0x0000


	//----- nvinfo : EIATTR_MAXREG_COUNT
	.align		4
        /*004c*/ 	.byte	0x03, 0x1b
        /*004e*/ 	.short	0x00ff


	//----- nvinfo : EIATTR_MERCURY_ISA_VERSION
	.align		4
        /*0050*/ 	.byte	0x03, 0x5f
        /*0052*/ 	.short	0x0101


	//----- nvinfo : EIATTR_VRC_CTA_INIT_COUNT
	.align		4
        /*0054*/ 	.byte	0x02, 0x4a
	.zero		1
	.zero		1


	//----- nvinfo : EIATTR_EXIT_INSTR_OFFSETS
	.align		4
        /*0058*/ 	.byte	0x04, 0x1c
        /*005a*/ 	.short	(.L_53 - .L_52)


	//   ....[0]....
.L_52:
        /*005c*/ 	.word	0x000000c0


	//   ....[1]....
        /*0060*/ 	.word	0x00000270


	//----- nvinfo : EIATTR_CBANK_PARAM_SIZE
	.align		4
.L_53:
        /*0064*/ 	.byte	0x03, 0x19
        /*0066*/ 	.short	0x0018


	//----- nvinfo : EIATTR_PARAM_CBANK
	.align		4
        /*0068*/ 	.byte	0x04, 0x0a
        /*006a*/ 	.short	(.L_55 - .L_54)
	.align		4
.L_54:
        /*006c*/ 	.word	index@(.nv.constant0._Z8img2grayPhiiS_)
        /*0070*/ 	.short	0x0380
        /*0072*/ 	.short	0x0018


	//----- nvinfo : EIATTR_SW_WAR
	.align		4
.L_55:
        /*0074*/ 	.byte	0x04, 0x36
        /*0076*/ 	.short	(.L_57 - .L_56)
.L_56:
        /*0078*/ 	.word	0x00000008
.L_57:


//--------------------- .nv.info._Z11ConvolucionPcPhiijS0_ --------------------------
	.section	.nv.info._Z11ConvolucionPcPhiijS0_,"",@"SHT_CUDA_INFO"
	.sectionflags	@""
	.align	4


	//----- nvinfo : EIATTR_CUDA_API_VERSION
	.align		4
        /*0000*/ 	.byte	0x04, 0x37
        /*0002*/ 	.short	(.L_59 - .L_58)
.L_58:
        /*0004*/ 	.word	0x00000082


	//----- nvinfo : EIATTR_KPARAM_INFO
	.align		4
.L_59:
        /*0008*/ 	.byte	0x04, 0x17
        /*000a*/ 	.short	(.L_61 - .L_60)
.L_60:
        /*000c*/ 	.word	0x00000000
        /*0010*/ 	.short	0x0005
        /*0012*/ 	.short	0x0020
        /*0014*/ 	.byte	0x00, 0xf5, 0x21, 0x00


	//----- nvinfo : EIATTR_KPARAM_INFO
	.align		4
.L_61:
        /*0018*/ 	.byte	0x04, 0x17
        /*001a*/ 	.short	(.L_63 - .L_62)
.L_62:
        /*001c*/ 	.word	0x00000000
        /*0020*/ 	.short	0x0004
        /*0022*/ 	.short	0x0018
        /*0024*/ 	.byte	0x00, 0xf0, 0x11, 0x00


	//----- nvinfo : EIATTR_KPARAM_INFO
	.align		4
.L_63:
        /*0028*/ 	.byte	0x04, 0x17
        /*002a*/ 	.short	(.L_65 - .L_64)
.L_64:
        /*002c*/ 	.word	0x00000000
        /*0030*/ 	.short	0x0003
        /*0032*/ 	.short	0x0014
        /*0034*/ 	.byte	0x00, 0xf0, 0x11, 0x00


	//----- nvinfo : EIATTR_KPARAM_INFO
	.align		4
.L_65:
        /*0038*/ 	.byte	0x04, 0x17
        /*003a*/ 	.short	(.L_67 - .L_66)
.L_66:
        /*003c*/ 	.word	0x00000000
        /*0040*/ 	.short	0x0002
        /*0042*/ 	.short	0x0010
        /*0044*/ 	.byte	0x00, 0xf0, 0x11, 0x00


	//----- nvinfo : EIATTR_KPARAM_INFO
	.align		4
.L_67:
        /*0048*/ 	.byte	0x04, 0x17
        /*004a*/ 	.short	(.L_69 - .L_68)
.L_68:
        /*004c*/ 	.word	0x00000000
        /*0050*/ 	.short	0x0001
        /*0052*/ 	.short	0x0008
        /*0054*/ 	.byte	0x00, 0xf5, 0x21, 0x00


	//----- nvinfo : EIATTR_KPARAM_INFO
	.align		4
.L_69:
        /*0058*/ 	.byte	0x04, 0x17
        /*005a*/ 	.short	(.L_71 - .L_70)
.L_70:
        /*005c*/ 	.word	0x00000000
        /*0060*/ 	.short	0x0000
        /*0062*/ 	.short	0x0000
        /*0064*/ 	.byte	0x00, 0xf5, 0x21, 0x00


	//----- nvinfo : EIATTR_SPARSE_MMA_MASK
	.align		4
.L_71:
        /*0068*/ 	.byte	0x03, 0x50
        /*006a*/ 	.short	0x0000


	//----- nvinfo : EIATTR_MAXREG_COUNT
	.align		4
        /*006c*/ 	.byte	0x03, 0x1b
        /*006e*/ 	.short	0x00ff


	//----- nvinfo : EIATTR_MERCURY_ISA_VERSION
	.align		4
        /*0070*/ 	.byte	0x03, 0x5f
        /*0072*/ 	.short	0x0101


	//----- nvinfo : EIATTR_VRC_CTA_INIT_COUNT
	.align		4
        /*0074*/ 	.byte	0x02, 0x4a
	.zero		1
	.zero		1


	//----- nvinfo : EIATTR_EXIT_INSTR_OFFSETS
	.align		4
        /*0078*/ 	.byte	0x04, 0x1c
        /*007a*/ 	.short	(.L_73 - .L_72)


	//   ....[0]....
.L_72:
        /*007c*/ 	.word	0x00000a10


	//----- nvinfo : EIATTR_CRS_STACK_SIZE
	.align		4
.L_73:
        /*0080*/ 	.byte	0x04, 0x1e
        /*0082*/ 	.short	(.L_75 - .L_74)
.L_74:
        /*0084*/ 	.word	0x00000000


	//----- nvinfo : EIATTR_CBANK_PARAM_SIZE
	.align		4
.L_75:
        /*0088*/ 	.byte	0x03, 0x19
        /*008a*/ 	.short	0x0028


	//----- nvinfo : EIATTR_PARAM_CBANK
	.align		4
        /*008c*/ 	.byte	0x04, 0x0a
        /*008e*/ 	.short	(.L_77 - .L_76)
	.align		4
.L_76:
        /*0090*/ 	.word	index@(.nv.constant0._Z11ConvolucionPcPhiijS0_)
        /*0094*/ 	.short	0x0380
        /*0096*/ 	.short	0x0028


	//----- nvinfo : EIATTR_SW_WAR
	.align		4
.L_77:
        /*0098*/ 	.byte	0x04, 0x36
        /*009a*/ 	.short	(.L_79 - .L_78)
.L_78:
        /*009c*/ 	.word	0x00000008
.L_79:


//--------------------- .nv.callgraph             --------------------------
	.section	.nv.callgraph,"",@"SHT_CUDA_CALLGRAPH"
	.align	4
	.sectionentsize	8
	.align		4
        /*0000*/ 	.word	0x00000000
	.align		4
        /*0004*/ 	.word	0xffffffff
	.align		4
        /*0008*/ 	.word	0x00000000
	.align		4
        /*000c*/ 	.word	0xfffffffe
	.align		4
        /*0010*/ 	.word	0x00000000
	.align		4
        /*0014*/ 	.word	0xfffffffd
	.align		4
        /*0018*/ 	.word	0x00000000
	.align		4
        /*001c*/ 	.word	0xfffffffc


//--------------------- .text._Z11FilterColorPcPhiijS0_f --------------------------
	.section	.text._Z11FilterColorPcPhiijS0_f,"ax",@progbits
	.align	128
        .global         _Z11FilterColorPcPhiijS0_f
        .type           _Z11FilterColorPcPhiijS0_f,@function
        .size           _Z11FilterColorPcPhiijS0_f,(.L_x_17 - _Z11FilterColorPcPhiijS0_f)
        .other          _Z11FilterColorPcPhiijS0_f,@"STO_CUDA_ENTRY STV_DEFAULT"
_Z11FilterColorPcPhiijS0_f:
.text._Z11FilterColorPcPhiijS0_f:
[----:B------:R-:W-:Y:S08]  /*0000*/  LDC R1, c[0x0][0x37c] ;  /* 0x0000df00ff017b82 */ /* 0x000ff00000000800 */
[----:B------:R-:W0:Y:S01]  /*0010*/  LDC R6, c[0x0][0x398] ;  /* 0x0000e600ff067b82 */ /* 0x000e220000000800 */
[----:B------:R-:W1:Y:S01]  /*0020*/  S2R R3, SR_TID.Y ;  /* 0x0000000000037919 */ /* 0x000e620000002200 */
[----:B------:R-:W2:Y:S01]  /*0030*/  LDCU.64 UR8, c[0x0][0x358] ;  /* 0x00006b00ff0877ac */ /* 0x000ea20008000a00 */
[----:B------:R-:W3:Y:S05]  /*0040*/  S2R R5, SR_TID.X ;  /* 0x0000000000057919 */ /* 0x000eea0000002100 */
[----:B------:R-:W1:Y:S08]  /*0050*/  S2UR UR4, SR_CTAID.Y ;  /* 0x00000000000479c3 */ /* 0x000e700000002600 */
[----:B------:R-:W1:Y:S08]  /*0060*/  LDC R0, c[0x0][0x364] ;  /* 0x0000d900ff007b82 */ /* 0x000e700000000800 */
[----:B------:R-:W3:Y:S01]  /*0070*/  S2UR UR5, SR_CTAID.X ;  /* 0x00000000000579c3 */ /* 0x000ee20000002500 */
[----:B0-----:R-:W-:-:S07]  /*0080*/  ISETP.NE.AND P0, PT, R6, RZ, PT ;  /* 0x000000ff0600720c */ /* 0x001fce0003f05270 */
[----:B------:R-:W3:Y:S01]  /*0090*/  LDC R2, c[0x0][0x360] ;  /* 0x0000d800ff027b82 */ /* 0x000ee20000000800 */
[----:B-1----:R-:W-:Y:S02]  /*00a0*/  IMAD R0, R0, UR4, R3 ;  /* 0x0000000400007c24 */ /* 0x002fe4000f8e0203 */
[----:B---3--:R-:W-:Y:S02]  /*00b0*/  IMAD R3, R2, UR5, R5 ;  /* 0x0000000502037c24 */ /* 0x008fe4000f8e0205 */
[----:B------:R-:W-:Y:S01]  /*00c0*/  IMAD.MOV.U32 R2, RZ, RZ, RZ ;  /* 0x000000ffff027224 */ /* 0x000fe200078e00ff */
[----:B--2---:R-:W-:Y:S06]  /*00d0*/  @!P0 BRA `(.L_x_0) ;  /* 0x0000000800b48947 */ /* 0x004fec0003800000 */
[----:B------:R-:W-:Y:S01]  /*00e0*/  SHF.R.U32.HI R4, RZ, 0x1, R6 ;  /* 0x00000001ff047819 */ /* 0x000fe20000011606 */
[----:B------:R-:W-:Y:S01]  /*00f0*/  IMAD.MOV.U32 R2, RZ, RZ, RZ ;  /* 0x000000ffff027224 */ /* 0x000fe200078e00ff */
[----:B------:R-:W-:Y:S01]  /*0100*/  LOP3.LUT R5, R6, 0x3, RZ, 0xc0, !PT ;  /* 0x0000000306057812 */ /* 0x000fe200078ec0ff */
[----:B------:R-:W-:Y:S02]  /*0110*/  UMOV UR4, URZ ;  /* 0x000000ff00047c82 */ /* 0x000fe40008000000 */
[----:B------:R-:W-:-:S04]  /*0120*/  IMAD.IADD R4, R3, 0x1, -R4 ;  /* 0x0000000103047824 */ /* 0x000fc800078e0a04 */
[----:B------:R-:W-:-:S07]  /*0130*/  VIADD R6, R4, 0x3 ;  /* 0x0000000304067836 */ /* 0x000fce0000000000 */
.L_x_6:
[----:B0-----:R-:W0:Y:S01]  /*0140*/  LDC R12, c[0x0][0x398] ;  /* 0x0000e600ff0c7b82 */ /* 0x001e220000000800 */
[----:B-1----:R-:W1:Y:S01]  /*0150*/  LDCU.64 UR6, c[0x0][0x390] ;  /* 0x00007200ff0677ac */ /* 0x002e620008000a00 */
[----:B----4-:R-:W-:Y:S02]  /*0160*/  IMAD.U32 R7, RZ, RZ, UR4 ;  /* 0x00000004ff077e24 */ /* 0x010fe4000f8e00ff */
[----:B------:R-:W-:Y:S01]  /*0170*/  IMAD.MOV.U32 R10, RZ, RZ, RZ ;  /* 0x000000ffff0a7224 */ /* 0x000fe200078e00ff */
[----:B0-----:R-:W-:Y:S02]  /*0180*/  ISETP.GE.U32.AND P1, PT, R12, 0x4, PT ;  /* 0x000000040c00780c */ /* 0x001fe40003f26070 */
[----:B------:R-:W-:-:S04]  /*0190*/  SHF.R.U32.HI R9, RZ, 0x1, R12 ;  /* 0x00000001ff097819 */ /* 0x000fc8000001160c */
[----:B------:R-:W-:Y:S01]  /*01a0*/  IADD3 R9, PT, PT, R0, UR4, -R9 ;  /* 0x0000000400097c10 */ /* 0x000fe2000fffe809 */
[----:B------:R-:W-:-:S03]  /*01b0*/  UIADD3 UR4, UPT, UPT, UR4, 0x1, URZ ;  /* 0x0000000104047890 */ /* 0x000fc6000fffe0ff */
[----:B-1----:R-:W-:-:S03]  /*01c0*/  ISETP.GE.AND P0, PT, R9, UR7, PT ;  /* 0x0000000709007c0c */ /* 0x002fc6000bf06270 */
[----:B------:R-:W-:Y:S02]  /*01d0*/  ISETP.NE.AND P5, PT, R12, UR4, PT ;  /* 0x000000040c007c0c */ /* 0x000fe4000bfa5270 */
[C---:B------:R-:W-:Y:S01]  /*01e0*/  ISETP.LT.OR P0, PT, R9.reuse, RZ, P0 ;  /* 0x000000ff0900720c */ /* 0x040fe20000701670 */
[----:B------:R-:W-:Y:S01]  /*01f0*/  IMAD R9, R9, UR6, RZ ;  /* 0x0000000609097c24 */ /* 0x000fe2000f8e02ff */
[----:B--23--:R-:W-:Y:S11]  /*0200*/  @!P1 BRA `(.L_x_1) ;  /* 0x0000000400509947 */ /* 0x00cff60003800000 */
[----:B------:R-:W0:Y:S01]  /*0210*/  LDCU.64 UR10, c[0x0][0x388] ;  /* 0x00007100ff0a77ac */ /* 0x000e220008000a00 */
[----:B------:R-:W-:Y:S01]  /*0220*/  LOP3.LUT R10, R12, 0xfffffffc, RZ, 0xc0, !PT ;  /* 0xfffffffc0c0a7812 */ /* 0x000fe200078ec0ff */
[----:B------:R-:W-:Y:S02]  /*0230*/  IMAD R19, R7, R12, 0x1 ;  /* 0x0000000107137424 */ /* 0x000fe400078e020c */
[----:B------:R-:W-:Y:S01]  /*0240*/  IMAD.IADD R21, R4, 0x1, R9 ;  /* 0x0000000104157824 */ /* 0x000fe200078e0209 */
[----:B------:R-:W1:Y:S01]  /*0250*/  LDCU UR6, c[0x0][0x390] ;  /* 0x00007200ff0677ac */ /* 0x000e620008000800 */
[----:B------:R-:W-:Y:S02]  /*0260*/  IMAD.MOV.U32 R22, RZ, RZ, R4 ;  /* 0x000000ffff167224 */ /* 0x000fe400078e0004 */
[----:B------:R-:W-:Y:S02]  /*0270*/  IMAD.MOV.U32 R20, RZ, RZ, R6 ;  /* 0x000000ffff147224 */ /* 0x000fe400078e0006 */
[----:B------:R-:W-:Y:S01]  /*0280*/  IMAD.MOV R18, RZ, RZ, -R10 ;  /* 0x000000ffff127224 */ /* 0x000fe200078e0a0a */
[----:B0-----:R-:W-:-:S04]  /*0290*/  IADD3 R8, P1, PT, R9, UR10, RZ ;  /* 0x0000000a09087c10 */ /* 0x001fc8000ff3e0ff */
[----:B------:R-:W-:-:S09]  /*02a0*/  LEA.HI.X.SX32 R11, R9, UR11, 0x1, P1 ;  /* 0x0000000b090b7c11 */ /* 0x000fd200088f0eff */
.L_x_2:
[----:B0-----:R-:W-:Y:S01]  /*02b0*/  VIADD R16, R20, 0xfffffffd ;  /* 0xfffffffd14107836 */ /* 0x001fe20000000000 */
[----:B------:R-:W0:Y:S04]  /*02c0*/  LDC.64 R14, c[0x0][0x380] ;  /* 0x0000e000ff0e7b82 */ /* 0x000e280000000a00 */
[----:B-1----:R-:W-:-:S04]  /*02d0*/  ISETP.GE.AND P1, PT, R16, UR6, PT ;  /* 0x0000000610007c0c */ /* 0x002fc8000bf26270 */
[----:B------:R-:W1:Y:S01]  /*02e0*/  LDC.64 R12, c[0x0][0x388] ;  /* 0x0000e200ff0c7b82 */ /* 0x000e620000000a00 */
[----:B------:R-:W-:-:S04]  /*02f0*/  ISETP.LT.OR P1, PT, R16, RZ, P1 ;  /* 0x000000ff1000720c */ /* 0x000fc80000f21670 */
[----:B------:R-:W-:-:S13]  /*0300*/  PLOP3.LUT P1, PT, P1, P0, PT, 0xf8, 0x8f ;  /* 0x00000000008f781c */ /* 0x000fda0000f21f70 */
[----:B------:R-:W-:Y:S01]  /*0310*/  @!P1 VIADD R17, R19, 0xffffffff ;  /* 0xffffffff13119836 */ /* 0x000fe20000000000 */
[----:B--2---:R-:W2:Y:S04]  /*0320*/  @!P1 LDC R26, c[0x0][0x3a8] ;  /* 0x0000ea00ff1a9b82 */ /* 0x004ea80000000800 */
[----:B0-----:R-:W-:Y:S02]  /*0330*/  @!P1 IADD3 R14, P3, PT, R17, R14, RZ ;  /* 0x0000000e110e9210 */ /* 0x001fe40007f7e0ff */
[----:B-1----:R-:W-:-:S03]  /*0340*/  @!P1 IADD3 R16, P2, PT, R21, R12, RZ ;  /* 0x0000000c15109210 */ /* 0x002fc60007f5e0ff */
[----:B------:R-:W-:Y:S01]  /*0350*/  @!P1 IMAD.X R15, RZ, RZ, R15, P3 ;  /* 0x000000ffff0f9224 */ /* 0x000fe200018e060f */
[----:B------:R-:W-:-:S04]  /*0360*/  @!P1 LEA.HI.X.SX32 R17, R21, R13, 0x1, P2 ;  /* 0x0000000d15119211 */ /* 0x000fc800010f0eff */
[----:B------:R0:W3:Y:S04]  /*0370*/  @!P1 LDG.E.S8 R27, desc[UR8][R14.64] ;  /* 0x000000080e1b9981 */ /* 0x0000e8000c1e1300 */
[----:B------:R-:W3:Y:S01]  /*0380*/  @!P1 LDG.E.U8 R16, desc[UR8][R16.64] ;  /* 0x0000000810109981 */ /* 0x000ee2000c1e1100 */
[----:B------:R-:W-:-:S05]  /*0390*/  VIADD R12, R20, 0xfffffffe ;  /* 0xfffffffe140c7836 */ /* 0x000fca0000000000 */
[----:B------:R-:W-:-:S04]  /*03a0*/  ISETP.GE.AND P2, PT, R12, UR6, PT ;  /* 0x000000060c007c0c */ /* 0x000fc8000bf46270 */
[----:B------:R-:W-:-:S04]  /*03b0*/  ISETP.LT.OR P2, PT, R12, RZ, P2 ;  /* 0x000000ff0c00720c */ /* 0x000fc80001741670 */
[----:B------:R-:W-:Y:S01]  /*03c0*/  PLOP3.LUT P2, PT, P2, P0, PT, 0xf8, 0x8f ;  /* 0x00000000008f781c */ /* 0x000fe20001741f70 */
[----:B------:R-:W-:-:S12]  /*03d0*/  VIADD R23, R20, 0xffffffff ;  /* 0xffffffff14177836 */ /* 0x000fd80000000000 */
[----:B------:R-:W1:Y:S01]  /*03e0*/  @!P2 LDC.64 R12, c[0x0][0x380] ;  /* 0x0000e000ff0cab82 */ /* 0x000e620000000a00 */
[----:B------:R-:W-:-:S04]  /*03f0*/  ISETP.GE.AND P3, PT, R23, UR6, PT ;  /* 0x0000000617007c0c */ /* 0x000fc8000bf66270 */
[----:B------:R-:W-:-:S03]  /*0400*/  ISETP.LT.OR P3, PT, R23, RZ, P3 ;  /* 0x000000ff1700720c */ /* 0x000fc60001f61670 */
[----:B------:R-:W4:Y:S01]  /*0410*/  @!P2 LDC R28, c[0x0][0x3a8] ;  /* 0x0000ea00ff1cab82 */ /* 0x000f220000000800 */
[----:B------:R-:W-:-:S13]  /*0420*/  PLOP3.LUT P3, PT, P3, P0, PT, 0xf8, 0x8f ;  /* 0x00000000008f781c */ /* 0x000fda0001f61f70 */
[----:B0-----:R-:W0:Y:S01]  /*0430*/  @!P3 LDC.64 R14, c[0x0][0x380] ;  /* 0x0000e000ff0ebb82 */ /* 0x001e220000000a00 */
[----:B-1----:R-:W-:-:S05]  /*0440*/  @!P2 IADD3 R24, P4, PT, R19, R12, RZ ;  /* 0x0000000c1318a210 */ /* 0x002fca0007f9e0ff */
[----:B------:R-:W-:Y:S01]  /*0450*/  @!P2 IMAD.X R25, RZ, RZ, R13, P4 ;  /* 0x000000ffff19a224 */ /* 0x000fe200020e060d */
[----:B------:R-:W-:-:S04]  /*0460*/  IADD3 R12, P4, PT, R22, R8, RZ ;  /* 0x00000008160c7210 */ /* 0x000fc80007f9e0ff */
[----:B------:R-:W-:Y:S01]  /*0470*/  LEA.HI.X.SX32 R13, R22, R11, 0x1, P4 ;  /* 0x0000000b160d7211 */ /* 0x000fe200020f0eff */
[----:B------:R-:W5:Y:S01]  /*0480*/  @!P2 LDG.E.S8 R24, desc[UR8][R24.64] ;  /* 0x000000081818a981 */ /* 0x000f62000c1e1300 */
[----:B------:R-:W-:-:S03]  /*0490*/  ISETP.GE.AND P4, PT, R20, UR6, PT ;  /* 0x0000000614007c0c */ /* 0x000fc6000bf86270 */
[----:B------:R-:W5:Y:S01]  /*04a0*/  @!P2 LDG.E.U8 R23, desc[UR8][R12.64+0x1] ;  /* 0x000001080c17a981 */ /* 0x000f62000c1e1100 */
[----:B------:R-:W-:-:S04]  /*04b0*/  ISETP.LT.OR P4, PT, R20, RZ, P4 ;  /* 0x000000ff1400720c */ /* 0x000fc80002781670 */
[----:B------:R-:W-:Y:S01]  /*04c0*/  PLOP3.LUT P4, PT, P4, P0, PT, 0xf8, 0x8f ;  /* 0x00000000008f781c */ /* 0x000fe20002781f70 */
[----:B------:R-:W4:Y:S01]  /*04d0*/  @!P3 LDG.E.U8 R25, desc[UR8][R12.64+0x2] ;  /* 0x000002080c19b981 */ /* 0x000f22000c1e1100 */
[----:B---3--:R-:W-:Y:S02]  /*04e0*/  @!P1 IMAD R16, R16, R27, RZ ;  /* 0x0000001b10109224 */ /* 0x008fe400078e02ff */
[----:B------:R-:W-:-:S03]  /*04f0*/  @!P3 VIADD R27, R19, 0x1 ;  /* 0x00000001131bb836 */ /* 0x000fc60000000000 */
[----:B------:R-:W-:Y:S02]  /*0500*/  @!P1 I2FP.F32.S32 R17, R16 ;  /* 0x0000001000119245 */ /* 0x000fe40000201400 */
[----:B------:R-:W-:Y:S02]  /*0510*/  @!P1 I2FP.F32.S32 R16, R2 ;  /* 0x0000000200109245 */ /* 0x000fe40000201400 */
[----:B0-----:R-:W-:-:S03]  /*0520*/  @!P3 IADD3 R14, P6, PT, R27, R14, RZ ;  /* 0x0000000e1b0eb210 */ /* 0x001fc60007fde0ff */
[----:B--2---:R-:W-:Y:S02]  /*0530*/  @!P1 FFMA R26, R17, R26, R16 ;  /* 0x0000001a111a9223 */ /* 0x004fe40000000010 */
[----:B------:R-:W0:Y:S01]  /*0540*/  @!P4 LDC.64 R16, c[0x0][0x380] ;  /* 0x0000e000ff10cb82 */ /* 0x000e220000000a00 */
[----:B------:R-:W-:-:S05]  /*0550*/  @!P3 IMAD.X R15, RZ, RZ, R15, P6 ;  /* 0x000000ffff0fb224 */ /* 0x000fca00030e060f */
[----:B------:R1:W2:Y:S01]  /*0560*/  @!P3 LDG.E.S8 R14, desc[UR8][R14.64] ;  /* 0x000000080e0eb981 */ /* 0x0002a2000c1e1300 */
[----:B------:R-:W-:Y:S01]  /*0570*/  @!P4 VIADD R27, R19, 0x2 ;  /* 0x00000002131bc836 */ /* 0x000fe20000000000 */
[----:B------:R-:W3:Y:S01]  /*0580*/  @!P1 F2I.TRUNC.NTZ R2, R26 ;  /* 0x0000001a00029305 */ /* 0x000ee2000020f100 */
[----:B-1----:R-:W1:Y:S03]  /*0590*/  @!P3 LDC R15, c[0x0][0x3a8] ;  /* 0x0000ea00ff0fbb82 */ /* 0x002e660000000800 */
[----:B0-----:R-:W-:Y:S02]  /*05a0*/  @!P4 IADD3 R16, P6, PT, R27, R16, RZ ;  /* 0x000000101b10c210 */ /* 0x001fe40007fde0ff */
[----:B------:R0:W2:Y:S03]  /*05b0*/  @!P4 LDG.E.U8 R27, desc[UR8][R12.64+0x3] ;  /* 0x000003080c1bc981 */ /* 0x0000a6000c1e1100 */
[----:B------:R-:W-:-:S05]  /*05c0*/  @!P4 IMAD.X R17, RZ, RZ, R17, P6 ;  /* 0x000000ffff11c224 */ /* 0x000fca00030e0611 */
[----:B------:R-:W2:Y:S01]  /*05d0*/  @!P4 LDG.E.S8 R16, desc[UR8][R16.64] ;  /* 0x000000081010c981 */ /* 0x000ea2000c1e1300 */
[----:B0-----:R-:W0:Y:S01]  /*05e0*/  @!P4 LDC R12, c[0x0][0x3a8] ;  /* 0x0000ea00ff0ccb82 */ /* 0x001e220000000800 */
[----:B-----5:R-:W-:Y:S01]  /*05f0*/  @!P2 IMAD R23, R23, R24, RZ ;  /* 0x000000181717a224 */ /* 0x020fe200078e02ff */
[----:B---3--:R-:W-:-:S04]  /*0600*/  @!P2 I2FP.F32.S32 R24, R2 ;  /* 0x000000020018a245 */ /* 0x008fc80000201400 */
[----:B------:R-:W-:-:S05]  /*0610*/  @!P2 I2FP.F32.S32 R23, R23 ;  /* 0x000000170017a245 */ /* 0x000fca0000201400 */
[----:B----4-:R-:W-:-:S04]  /*0620*/  @!P2 FFMA R23, R23, R28, R24 ;  /* 0x0000001c1717a223 */ /* 0x010fc80000000018 */
[----:B------:R-:W3:Y:S02]  /*0630*/  @!P2 F2I.TRUNC.NTZ R2, R23 ;  /* 0x000000170002a305 */ /* 0x000ee4000020f100 */
[----:B---3--:R-:W-:Y:S01]  /*0640*/  @!P3 I2FP.F32.S32 R13, R2 ;  /* 0x00000002000db245 */ /* 0x008fe20000201400 */
[----:B------:R-:W-:-:S05]  /*0650*/  VIADD R18, R18, 0x4 ;  /* 0x0000000412127836 */ /* 0x000fca0000000000 */
[----:B------:R-:W-:Y:S01]  /*0660*/  ISETP.NE.AND P1, PT, R18, RZ, PT ;  /* 0x000000ff1200720c */ /* 0x000fe20003f25270 */
[----:B------:R-:W-:Y:S02]  /*0670*/  VIADD R22, R22, 0x4 ;  /* 0x0000000416167836 */ /* 0x000fe40000000000 */
[----:B------:R-:W-:Y:S02]  /*0680*/  VIADD R20, R20, 0x4 ;  /* 0x0000000414147836 */ /* 0x000fe40000000000 */
[----:B------:R-:W-:Y:S02]  /*0690*/  VIADD R21, R21, 0x4 ;  /* 0x0000000415157836 */ /* 0x000fe40000000000 */
[----:B------:R-:W-:Y:S02]  /*06a0*/  VIADD R19, R19, 0x4 ;  /* 0x0000000413137836 */ /* 0x000fe40000000000 */
[----:B--2---:R-:W-:-:S05]  /*06b0*/  @!P3 IMAD R14, R25, R14, RZ ;  /* 0x0000000e190eb224 */ /* 0x004fca00078e02ff */
[----:B------:R-:W-:-:S05]  /*06c0*/  @!P3 I2FP.F32.S32 R14, R14 ;  /* 0x0000000e000eb245 */ /* 0x000fca0000201400 */
[----:B-1----:R-:W-:-:S04]  /*06d0*/  @!P3 FFMA R14, R14, R15, R13 ;  /* 0x0000000f0e0eb223 */ /* 0x002fc8000000000d */
[----:B------:R-:W1:Y:S01]  /*06e0*/  @!P3 F2I.TRUNC.NTZ R2, R14 ;  /* 0x0000000e0002b305 */ /* 0x000e62000020f100 */
[----:B------:R-:W-:Y:S01]  /*06f0*/  @!P4 IMAD R16, R27, R16, RZ ;  /* 0x000000101b10c224 */ /* 0x000fe200078e02ff */
[----:B-1----:R-:W-:-:S04]  /*0700*/  @!P4 I2FP.F32.S32 R13, R2 ;  /* 0x00000002000dc245 */ /* 0x002fc80000201400 */
[----:B------:R-:W-:-:S05]  /*0710*/  @!P4 I2FP.F32.S32 R16, R16 ;  /* 0x000000100010c245 */ /* 0x000fca0000201400 */
[----:B0-----:R-:W-:-:S04]  /*0720*/  @!P4 FFMA R16, R16, R12, R13 ;  /* 0x0000000c1010c223 */ /* 0x001fc8000000000d */
[----:B------:R0:W2:Y:S01]  /*0730*/  @!P4 F2I.TRUNC.NTZ R2, R16 ;  /* 0x000000100002c305 */ /* 0x0000a2000020f100 */
[----:B------:R-:W-:Y:S05]  /*0740*/  @P1 BRA `(.L_x_2) ;  /* 0xfffffff800d81947 */ /* 0x000fea000383ffff */
.L_x_1:
[----:B------:R-:W-:-:S13]  /*0750*/  ISETP.NE.AND P1, PT, R5, RZ, PT ;  /* 0x000000ff0500720c */ /* 0x000fda0003f25270 */
[----:B------:R-:W-:Y:S05]  /*0760*/  @!P1 BRA `(.L_x_3) ;  /* 0x00000004000c9947 */ /* 0x000fea0003800000 */
[----:B------:R-:W-:Y:S01]  /*0770*/  IMAD.IADD R14, R4, 0x1, R10 ;  /* 0x00000001040e7824 */ /* 0x000fe200078e020a */
[----:B------:R-:W-:Y:S01]  /*0780*/  BSSY.RECONVERGENT B0, `(.L_x_4) ;  /* 0x0000016000007945 */ /* 0x000fe20003800200 */
[----:B------:R-:W-:-:S03]  /*0790*/  ISETP.NE.AND P2, PT, R5, 0x1, PT ;  /* 0x000000010500780c */ /* 0x000fc60003f45270 */
[----:B------:R-:W-:-:S04]  /*07a0*/  ISETP.GE.AND P1, PT, R14, UR6, PT ;  /* 0x000000060e007c0c */ /* 0x000fc8000bf26270 */
[----:B------:R-:W-:-:S04]  /*07b0*/  ISETP.LT.OR P1, PT, R14, RZ, P1 ;  /* 0x000000ff0e00720c */ /* 0x000fc80000f21670 */
[----:B------:R-:W-:-:S13]  /*07c0*/  PLOP3.LUT P1, PT, P1, P0, PT, 0xf8, 0x8f ;  /* 0x00000000008f781c */ /* 0x000fda0000f21f70 */
[----:B------:R-:W-:Y:S05]  /*07d0*/  @P1 BRA `(.L_x_5) ;  /* 0x0000000000401947 */ /* 0x000fea0003800000 */
[----:B------:R-:W0:Y:S01]  /*07e0*/  LDCU UR5, c[0x0][0x398] ;  /* 0x00007300ff0577ac */ /* 0x000e220008000800 */
[----:B------:R-:W-:Y:S01]  /*07f0*/  IMAD.IADD R8, R9, 0x1, R14 ;  /* 0x0000000109087824 */ /* 0x000fe200078e020e */
[----:B------:R-:W1:Y:S01]  /*0800*/  LDCU.128 UR12, c[0x0][0x380] ;  /* 0x00007000ff0c77ac */ /* 0x000e620008000c00 */
[----:B0-----:R-:W-:Y:S01]  /*0810*/  IMAD R16, R7, UR5, R10 ;  /* 0x0000000507107c24 */ /* 0x001fe2000f8e020a */
[----:B------:R-:W0:Y:S02]  /*0820*/  LDCU UR5, c[0x0][0x3a8] ;  /* 0x00007500ff0577ac */ /* 0x000e240008000800 */
[----:B-1----:R-:W-:Y:S02]  /*0830*/  IADD3 R12, P1, PT, R8, UR14, RZ ;  /* 0x0000000e080c7c10 */ /* 0x002fe4000ff3e0ff */
[----:B------:R-:W-:Y:S02]  /*0840*/  IADD3 R16, P3, PT, R16, UR12, RZ ;  /* 0x0000000c10107c10 */ /* 0x000fe4000ff7e0ff */
[----:B------:R-:W-:-:S03]  /*0850*/  LEA.HI.X.SX32 R13, R8, UR15, 0x1, P1 ;  /* 0x0000000f080d7c11 */ /* 0x000fc600088f0eff */
[----:B------:R-:W-:Y:S02]  /*0860*/  IMAD.X R17, RZ, RZ, UR13, P3 ;  /* 0x0000000dff117e24 */ /* 0x000fe400098e06ff */
[----:B------:R-:W3:Y:S04]  /*0870*/  LDG.E.U8 R12, desc[UR8][R12.64] ;  /* 0x000000080c0c7981 */ /* 0x000ee8000c1e1100 */
[----:B------:R-:W3:Y:S01]  /*0880*/  LDG.E.S8 R17, desc[UR8][R16.64] ;  /* 0x0000000810117981 */ /* 0x000ee2000c1e1300 */
[----:B--2---:R-:W-:Y:S01]  /*0890*/  I2FP.F32.S32 R11, R2 ;  /* 0x00000002000b7245 */ /* 0x004fe20000201400 */
[----:B---3--:R-:W-:-:S05]  /*08a0*/  IMAD R8, R12, R17, RZ ;  /* 0x000000110c087224 */ /* 0x008fca00078e02ff */
[----:B------:R-:W-:-:S05]  /*08b0*/  I2FP.F32.S32 R8, R8 ;  /* 0x0000000800087245 */ /* 0x000fca0000201400 */
[----:B0-----:R-:W-:-:S04]  /*08c0*/  FFMA R8, R8, UR5, R11 ;  /* 0x0000000508087c23 */ /* 0x001fc8000800000b */
[----:B------:R1:W3:Y:S03]  /*08d0*/  F2I.TRUNC.NTZ R2, R8 ;  /* 0x0000000800027305 */ /* 0x0002e6000020f100 */
.L_x_5:
[----:B------:R-:W-:Y:S05]  /*08e0*/  BSYNC.RECONVERGENT B0 ;  /* 0x0000000000007941 */ /* 0x000fea0003800200 */
.L_x_4:
[----:B------:R-:W-:Y:S05]  /*08f0*/  @!P2 BRA `(.L_x_3) ;  /* 0x0000000000a8a947 */ /* 0x000fea0003800000 */
[C---:B-1----:R-:W-:Y:S01]  /*0900*/  VIADD R8, R14.reuse, 0x1 ;  /* 0x000000010e087836 */ /* 0x042fe20000000000 */
[----:B0-----:R-:W-:Y:S01]  /*0910*/  SHF.R.S32.HI R16, RZ, 0x1f, R9 ;  /* 0x0000001fff107819 */ /* 0x001fe20000011409 */
[----:B------:R-:W-:-:S03]  /*0920*/  VIADD R11, R14, 0x2 ;  /* 0x000000020e0b7836 */ /* 0x000fc60000000000 */
[C---:B------:R-:W-:Y:S02]  /*0930*/  ISETP.GE.AND P1, PT, R8.reuse, UR6, PT ;  /* 0x0000000608007c0c */ /* 0x040fe4000bf26270 */
[C---:B------:R-:W-:Y:S01]  /*0940*/  ISETP.GE.AND P2, PT, R11.reuse, UR6, PT ;  /* 0x000000060b007c0c */ /* 0x040fe2000bf46270 */
[----:B------:R-:W0:Y:S01]  /*0950*/  LDCU.64 UR6, c[0x0][0x388] ;  /* 0x00007100ff0677ac */ /* 0x000e220008000a00 */
[----:B------:R-:W-:Y:S02]  /*0960*/  ISETP.LT.OR P1, PT, R8, RZ, P1 ;  /* 0x000000ff0800720c */ /* 0x000fe40000f21670 */
[----:B------:R-:W-:Y:S02]  /*0970*/  ISETP.LT.OR P2, PT, R11, RZ, P2 ;  /* 0x000000ff0b00720c */ /* 0x000fe40001741670 */
[----:B------:R-:W-:Y:S02]  /*0980*/  PLOP3.LUT P1, PT, P1, P0, PT, 0xf8, 0x8f ;  /* 0x00000000008f781c */ /* 0x000fe40000f21f70 */
[----:B------:R-:W-:-:S04]  /*0990*/  PLOP3.LUT P2, PT, P2, P0, PT, 0xf8, 0x8f ;  /* 0x00000000008f781c */ /* 0x000fc80001741f70 */
[----:B------:R-:W-:-:S07]  /*09a0*/  ISETP.EQ.OR P2, PT, R5, 0x2, P2 ;  /* 0x000000020500780c */ /* 0x000fce0001742670 */
[----:B------:R-:W1:Y:S08]  /*09b0*/  @!P1 LDC R8, c[0x0][0x398] ;  /* 0x0000e600ff089b82 */ /* 0x000e700000000800 */
[----:B------:R-:W4:Y:S08]  /*09c0*/  @!P1 LDC.64 R12, c[0x0][0x380] ;  /* 0x0000e000ff0c9b82 */ /* 0x000f300000000a00 */
[----:B------:R-:W5:Y:S01]  /*09d0*/  @!P2 LDC R17, c[0x0][0x398] ;  /* 0x0000e600ff11ab82 */ /* 0x000f620000000800 */
[----:B-1----:R-:W-:-:S04]  /*09e0*/  @!P1 IMAD R8, R7, R8, R10 ;  /* 0x0000000807089224 */ /* 0x002fc800078e020a */
[----:B------:R-:W-:Y:S01]  /*09f0*/  @!P1 VIADD R11, R8, 0x1 ;  /* 0x00000001080b9836 */ /* 0x000fe20000000000 */
[----:B0-----:R-:W-:Y:S02]  /*0a00*/  IADD3 R8, P0, P3, R14, UR6, R9 ;  /* 0x000000060e087c10 */ /* 0x001fe4000fb1e009 */
[----:B------:R-:W-:Y:S02]  /*0a10*/  SHF.R.S32.HI R9, RZ, 0x1f, R14 ;  /* 0x0000001fff097819 */ /* 0x000fe4000001140e */
[----:B----4-:R-:W-:Y:S01]  /*0a20*/  @!P1 IADD3 R12, P4, PT, R11, R12, RZ ;  /* 0x0000000c0b0c9210 */ /* 0x010fe20007f9e0ff */
[----:B------:R-:W0:Y:S01]  /*0a30*/  @!P2 LDC.64 R14, c[0x0][0x380] ;  /* 0x0000e000ff0eab82 */ /* 0x000e220000000a00 */
[----:B------:R-:W-:-:S03]  /*0a40*/  IADD3.X R9, PT, PT, R9, UR7, R16, P0, P3 ;  /* 0x0000000709097c10 */ /* 0x000fc600087e6410 */
[----:B------:R-:W-:Y:S02]  /*0a50*/  @!P1 IMAD.X R13, RZ, RZ, R13, P4 ;  /* 0x000000ffff0d9224 */ /* 0x000fe400020e060d */
[----:B------:R-:W4:Y:S01]  /*0a60*/  @!P1 LDG.E.U8 R11, desc[UR8][R8.64+0x1] ;  /* 0x00000108080b9981 */ /* 0x000f22000c1e1100 */
[----:B-----5:R-:W-:Y:S01]  /*0a70*/  @!P2 IMAD R7, R7, R17, R10 ;  /* 0x000000110707a224 */ /* 0x020fe200078e020a */
[----:B------:R-:W1:Y:S02]  /*0a80*/  @!P1 LDC R16, c[0x0][0x3a8] ;  /* 0x0000ea00ff109b82 */ /* 0x000e640000000800 */
[----:B------:R-:W4:Y:S01]  /*0a90*/  @!P1 LDG.E.S8 R12, desc[UR8][R12.64] ;  /* 0x000000080c0c9981 */ /* 0x000f22000c1e1300 */
[----:B------:R-:W-:-:S05]  /*0aa0*/  @!P2 VIADD R7, R7, 0x2 ;  /* 0x000000020707a836 */ /* 0x000fca0000000000 */
[----:B0-----:R-:W-:Y:S02]  /*0ab0*/  @!P2 IADD3 R14, P0, PT, R7, R14, RZ ;  /* 0x0000000e070ea210 */ /* 0x001fe40007f1e0ff */
[----:B------:R-:W5:Y:S03]  /*0ac0*/  @!P2 LDG.E.U8 R7, desc[UR8][R8.64+0x2] ;  /* 0x000002080807a981 */ /* 0x000f66000c1e1100 */
[----:B------:R-:W-:-:S05]  /*0ad0*/  @!P2 IMAD.X R15, RZ, RZ, R15, P0 ;  /* 0x000000ffff0fa224 */ /* 0x000fca00000e060f */
[----:B------:R-:W5:Y:S01]  /*0ae0*/  @!P2 LDG.E.S8 R14, desc[UR8][R14.64] ;  /* 0x000000080e0ea981 */ /* 0x000f62000c1e1300 */
[----:B--23--:R-:W-:Y:S01]  /*0af0*/  @!P1 I2FP.F32.S32 R10, R2 ;  /* 0x00000002000a9245 */ /* 0x00cfe20000201400 */
[----:B----4-:R-:W-:-:S05]  /*0b00*/  @!P1 IMAD R11, R11, R12, RZ ;  /* 0x0000000c0b0b9224 */ /* 0x010fca00078e02ff */
[----:B------:R-:W-:-:S05]  /*0b10*/  @!P1 I2FP.F32.S32 R11, R11 ;  /* 0x0000000b000b9245 */ /* 0x000fca0000201400 */
[----:B-1----:R-:W-:Y:S02]  /*0b20*/  @!P1 FFMA R11, R11, R16, R10 ;  /* 0x000000100b0b9223 */ /* 0x002fe4000000000a */
[----:B------:R-:W0:Y:S02]  /*0b30*/  @!P2 LDC R10, c[0x0][0x3a8] ;  /* 0x0000ea00ff0aab82 */ /* 0x000e240000000800 */
[----:B------:R-:W1:Y:S01]  /*0b40*/  @!P1 F2I.TRUNC.NTZ R2, R11 ;  /* 0x0000000b00029305 */ /* 0x000e62000020f100 */
[----:B-----5:R-:W-:-:S05]  /*0b50*/  @!P2 IMAD R7, R7, R14, RZ ;  /* 0x0000000e0707a224 */ /* 0x020fca00078e02ff */
[----:B------:R-:W-:Y:S02]  /*0b60*/  @!P2 I2FP.F32.S32 R7, R7 ;  /* 0x000000070007a245 */ /* 0x000fe40000201400 */
[----:B-1----:R-:W-:-:S05]  /*0b70*/  @!P2 I2FP.F32.S32 R8, R2 ;  /* 0x000000020008a245 */ /* 0x002fca0000201400 */
[----:B0-----:R-:W-:-:S04]  /*0b80*/  @!P2 FFMA R7, R7, R10, R8 ;  /* 0x0000000a0707a223 */ /* 0x001fc80000000008 */
[----:B------:R4:W0:Y:S03]  /*0b90*/  @!P2 F2I.TRUNC.NTZ R2, R7 ;  /* 0x000000070002a305 */ /* 0x000826000020f100 */
.L_x_3:
[----:B------:R-:W-:Y:S05]  /*0ba0*/  @P5 BRA `(.L_x_6) ;  /* 0xfffffff400645947 */ /* 0x000fea000383ffff */
.L_x_0:
[----:B------:R-:W5:Y:S01]  /*0bb0*/  LDCU UR5, c[0x0][0x390] ;  /* 0x00007200ff0577ac */ /* 0x000f620008000800 */
[----:B------:R-:W1:Y:S01]  /*0bc0*/  LDCU.64 UR6, c[0x0][0x3a0] ;  /* 0x00007400ff0677ac */ /* 0x000e620008000a00 */
[----:B-----5:R-:W-:Y:S01]  /*0bd0*/  IMAD R0, R0, UR5, R3 ;  /* 0x0000000500007c24 */ /* 0x020fe2000f8e0203 */
[----:B0-23--:R-:W-:-:S04]  /*0be0*/  VIMNMX.RELU R3, PT, PT, R2, 0xff, PT ;  /* 0x000000ff02037848 */ /* 0x00dfc80003fe1100 */
[----:B-1----:R-:W-:-:S05]  /*0bf0*/  IADD3 R4, P0, PT, R0, UR6, RZ ;  /* 0x0000000600047c10 */ /* 0x002fca000ff1e0ff */
[----:B------:R-:W-:-:S05]  /*0c00*/  IMAD.X R5, RZ, RZ, UR7, P0 ;  /* 0x00000007ff057e24 */ /* 0x000fca00080e06ff */
[----:B------:R-:W-:Y:S01]  /*0c10*/  STG.E.U8 desc[UR8][R4.64], R3 ;  /* 0x0000000304007986 */ /* 0x000fe2000c101108 */
[----:B------:R-:W-:Y:S05]  /*0c20*/  EXIT ;  /* 0x000000000000794d */ /* 0x000fea0003800000 */
.L_x_7:
[----:B------:R-:W-:-:S00]  /*0c30*/  BRA `(.L_x_7) ;  /* 0xfffffffc00fc7947 */ /* 0x000fc0000383ffff */
[----:B------:R-:W-:-:S00]  /*0c40*/  NOP ;  /* 0x0000000000007918 */ /* 0x000fc00000000000 */
        /* <DEDUP_REMOVED lines=11> */
.L_x_17:


//--------------------- .text._Z8img2grayPhiiS_   --------------------------
	.section	.text._Z8img2grayPhiiS_,"ax",@progbits
	.align	128
        .global         _Z8img2grayPhiiS_
        .type           _Z8img2grayPhiiS_,@function
        .size           _Z8img2grayPhiiS_,(.L_x_18 - _Z8img2grayPhiiS_)
        .other          _Z8img2grayPhiiS_,@"STO_CUDA_ENTRY STV_DEFAULT"
_Z8img2grayPhiiS_:
.text._Z8img2grayPhiiS_:
[----:B------:R-:W-:Y:S01]  /*0000*/  LDC R1, c[0x0][0x37c] ;  /* 0x0000df00ff017b82 */ /* 0x000fe20000000800 */
[----:B------:R-:W0:Y:S07]  /*0010*/  S2R R3, SR_TID.Y ;  /* 0x0000000000037919 */ /* 0x000e2e0000002200 */
[----:B------:R-:W0:Y:S01]  /*0020*/  S2UR UR4, SR_CTAID.Y ;  /* 0x00000000000479c3 */ /* 0x000e220000002600 */
[----:B------:R-:W1:Y:S01]  /*0030*/  LDCU.64 UR6, c[0x0][0x388] ;  /* 0x00007100ff0677ac */ /* 0x000e620008000a00 */
[----:B------:R-:W2:Y:S06]  /*0040*/  S2R R5, SR_TID.X ;  /* 0x0000000000057919 */ /* 0x000eac0000002100 */
[----:B------:R-:W0:Y:S08]  /*0050*/  LDC R0, c[0x0][0x364] ;  /* 0x0000d900ff007b82 */ /* 0x000e300000000800 */
[----:B------:R-:W2:Y:S08]  /*0060*/  S2UR UR5, SR_CTAID.X ;  /* 0x00000000000579c3 */ /* 0x000eb00000002500 */
[----:B------:R-:W2:Y:S01]  /*0070*/  LDC R2, c[0x0][0x360] ;  /* 0x0000d800ff027b82 */ /* 0x000ea20000000800 */
[----:B0-----:R-:W-:-:S05]  /*0080*/  IMAD R0, R0, UR4, R3 ;  /* 0x0000000400007c24 */ /* 0x001fca000f8e0203 */
[----:B-1----:R-:W-:Y:S01]  /*0090*/  ISETP.GE.AND P0, PT, R0, UR7, PT ;  /* 0x0000000700007c0c */ /* 0x002fe2000bf06270 */
[----:B--2---:R-:W-:-:S05]  /*00a0*/  IMAD R3, R2, UR5, R5 ;  /* 0x0000000502037c24 */ /* 0x004fca000f8e0205 */
[----:B------:R-:W-:-:S13]  /*00b0*/  ISETP.GE.OR P0, PT, R3, UR6, P0 ;  /* 0x0000000603007c0c */ /* 0x000fda0008706670 */
[----:B------:R-:W-:Y:S05]  /*00c0*/  @P0 EXIT ;  /* 0x000000000000094d */ /* 0x000fea0003800000 */
[----:B------:R-:W0:Y:S01]  /*00d0*/  LDCU.64 UR8, c[0x0][0x380] ;  /* 0x00007000ff0877ac */ /* 0x000e220008000a00 */
[----:B------:R-:W-:Y:S01]  /*00e0*/  IMAD R0, R0, UR6, R3 ;  /* 0x0000000600007c24 */ /* 0x000fe2000f8e0203 */
[----:B------:R-:W1:Y:S03]  /*00f0*/  LDCU.64 UR4, c[0x0][0x358] ;  /* 0x00006b00ff0477ac */ /* 0x000e660008000a00 */
[----:B------:R-:W-:Y:S01]  /*0100*/  IMAD R3, R0, 0x3, RZ ;  /* 0x0000000300037824 */ /* 0x000fe200078e02ff */
[----:B------:R-:W2:Y:S04]  /*0110*/  LDCU.64 UR10, c[0x0][0x390] ;  /* 0x00007200ff0a77ac */ /* 0x000ea80008000a00 */
[----:B0-----:R-:W-:-:S04]  /*0120*/  IADD3 R2, P0, PT, R3, UR8, RZ ;  /* 0x0000000803027c10 */ /* 0x001fc8000ff1e0ff */
[----:B------:R-:W-:-:S05]  /*0130*/  LEA.HI.X.SX32 R3, R3, UR9, 0x1, P0 ;  /* 0x0000000903037c11 */ /* 0x000fca00080f0eff */
[----:B-1----:R-:W3:Y:S04]  /*0140*/  LDG.E.U8 R11, desc[UR4][R2.64+0x1] ;  /* 0x00000104020b7981 */ /* 0x002ee8000c1e1100 */
[----:B------:R-:W4:Y:S04]  /*0150*/  LDG.E.U8 R10, desc[UR4][R2.64+0x2] ;  /* 0x00000204020a7981 */ /* 0x000f28000c1e1100 */
[----:B------:R2:W5:Y:S01]  /*0160*/  LDG.E.U8 R8, desc[UR4][R2.64] ;  /* 0x0000000402087981 */ /* 0x000562000c1e1100 */
[----:B------:R-:W-:Y:S01]  /*0170*/  UMOV UR8, 0x39581062 ;  /* 0x3958106200087882 */ /* 0x000fe20000000000 */
[----:B------:R-:W-:Y:S01]  /*0180*/  UMOV UR9, 0x3fe2c8b4 ;  /* 0x3fe2c8b400097882 */ /* 0x000fe20000000000 */
[----:B--2---:R-:W-:-:S04]  /*0190*/  IADD3 R2, P0, PT, R0, UR10, RZ ;  /* 0x0000000a00027c10 */ /* 0x004fc8000ff1e0ff */
[----:B------:R-:W-:Y:S01]  /*01a0*/  LEA.HI.X.SX32 R3, R0, UR11, 0x1, P0 ;  /* 0x0000000b00037c11 */ /* 0x000fe200080f0eff */
[----:B---3--:R-:W0:Y:S08]  /*01b0*/  I2F.F64.U16 R6, R11 ;  /* 0x0000000b00067312 */ /* 0x008e300000101800 */
[----:B----4-:R-:W1:Y:S01]  /*01c0*/  I2F.F64.U16 R4, R10 ;  /* 0x0000000a00047312 */ /* 0x010e620000101800 */
[----:B0-----:R-:W-:-:S07]  /*01d0*/  DMUL R6, R6, UR8 ;  /* 0x0000000806067c28 */ /* 0x001fce0008000000 */
[----:B-----5:R-:W0:Y:S01]  /*01e0*/  I2F.F64.U16 R8, R8 ;  /* 0x0000000800087312 */ /* 0x020e220000101800 */
[----:B------:R-:W-:Y:S01]  /*01f0*/  UMOV UR8, 0xe5604189 ;  /* 0xe560418900087882 */ /* 0x000fe20000000000 */
[----:B------:R-:W-:Y:S02]  /*0200*/  UMOV UR9, 0x3fd322d0 ;  /* 0x3fd322d000097882 */ /* 0x000fe40000000000 */
[----:B-1----:R-:W-:Y:S01]  /*0210*/  DFMA R4, R4, UR8, R6 ;  /* 0x0000000804047c2b */ /* 0x002fe20008000006 */
[----:B------:R-:W-:Y:S01]  /*0220*/  UMOV UR8, 0x9fbe76c9 ;  /* 0x9fbe76c900087882 */ /* 0x000fe20000000000 */
[----:B------:R-:W-:-:S06]  /*0230*/  UMOV UR9, 0x3fbd2f1a ;  /* 0x3fbd2f1a00097882 */ /* 0x000fcc0000000000 */
[----:B0-----:R-:W-:-:S10]  /*0240*/  DFMA R4, R8, UR8, R4 ;  /* 0x0000000808047c2b */ /* 0x001fd40008000004 */
[----:B------:R-:W0:Y:S02]  /*0250*/  F2I.U32.F64.TRUNC R5, R4 ;  /* 0x0000000400057311 */ /* 0x000e24000030d000 */
[----:B0-----:R-:W-:Y:S01]  /*0260*/  STG.E.U8 desc[UR4][R2.64], R5 ;  /* 0x0000000502007986 */ /* 0x001fe2000c101104 */
[----:B------:R-:W-:Y:S05]  /*0270*/  EXIT ;  /* 0x000000000000794d */ /* 0x000fea0003800000 */
.L_x_8:
        /* <DEDUP_REMOVED lines=16> */
.L_x_18:


//--------------------- .text._Z11ConvolucionPcPhiijS0_ --------------------------
	.section	.text._Z11ConvolucionPcPhiijS0_,"ax",@progbits
	.align	128
        .global         _Z11ConvolucionPcPhiijS0_
        .type           _Z11ConvolucionPcPhiijS0_,@function
        .size           _Z11ConvolucionPcPhiijS0_,(.L_x_19 - _Z11ConvolucionPcPhiijS0_)
        .other          _Z11ConvolucionPcPhiijS0_,@"STO_CUDA_ENTRY STV_DEFAULT"
_Z11ConvolucionPcPhiijS0_:
.text._Z11ConvolucionPcPhiijS0_:
        /* <DEDUP_REMOVED lines=18> */
[--C-:B------:R-:W-:Y:S02]  /*0120*/  IMAD.IADD R4, R3, 0x1, -R6.reuse ;  /* 0x0000000103047824 */ /* 0x100fe400078e0a06 */
[----:B------:R-:W-:Y:S02]  /*0130*/  IMAD.IADD R6, R0, 0x1, -R6 ;  /* 0x0000000100067824 */ /* 0x000fe400078e0a06 */
[----:B------:R-:W-:-:S07]  /*0140*/  VIADD R7, R4, 0x3 ;  /* 0x0000000304077836 */ /* 0x000fce0000000000 */
.L_x_15:
[----:B------:R-:W0:Y:S01]  /*0150*/  LDCU UR5, c[0x0][0x398] ;  /* 0x00007300ff0577ac */ /* 0x000e220008000800 */
[----:B------:R-:W-:Y:S02]  /*0160*/  VIADD R9, R6, UR4 ;  /* 0x0000000406097c36 */ /* 0x000fe40008000000 */
[----:B------:R-:W-:Y:S01]  /*0170*/  IMAD.MOV.U32 R15, RZ, RZ, RZ ;  /* 0x000000ffff0f7224 */ /* 0x000fe200078e00ff */
[----:B------:R-:W1:Y:S01]  /*0180*/  LDCU.64 UR6, c[0x0][0x390] ;  /* 0x00007200ff0677ac */ /* 0x000e620008000a00 */
[----:B------:R-:W-:Y:S01]  /*0190*/  UMOV UR8, UR4 ;  /* 0x0000000400087c82 */ /* 0x000fe20008000000 */
[----:B------:R-:W-:Y:S02]  /*01a0*/  UIADD3 UR4, UPT, UPT, UR4, 0x1, URZ ;  /* 0x0000000104047890 */ /* 0x000fe4000fffe0ff */
[----:B0-----:R-:W-:Y:S02]  /*01b0*/  UISETP.GE.U32.AND UP1, UPT, UR5, 0x4, UPT ;  /* 0x000000040500788c */ /* 0x001fe4000bf26070 */
[----:B------:R-:W-:Y:S01]  /*01c0*/  UISETP.NE.AND UP0, UPT, UR4, UR5, UPT ;  /* 0x000000050400728c */ /* 0x000fe2000bf05270 */
[----:B-1----:R-:W-:-:S04]  /*01d0*/  ISETP.GE.AND P0, PT, R9, UR7, PT ;  /* 0x0000000709007c0c */ /* 0x002fc8000bf06270 */
[C---:B------:R-:W-:Y:S01]  /*01e0*/  ISETP.LT.OR P0, PT, R9.reuse, RZ, P0 ;  /* 0x000000ff0900720c */ /* 0x040fe20000701670 */
[----:B------:R-:W-:Y:S01]  /*01f0*/  IMAD R9, R9, UR6, RZ ;  /* 0x0000000609097c24 */ /* 0x000fe2000f8e02ff */
[----:B------:R-:W-:Y:S11]  /*0200*/  BRA.U !UP1, `(.L_x_10) ;  /* 0x0000000509087547 */ /* 0x000ff6000b800000 */
[----:B------:R-:W0:Y:S01]  /*0210*/  LDCU.64 UR12, c[0x0][0x388] ;  /* 0x00007100ff0c77ac */ /* 0x000e220008000a00 */
[----:B------:R-:W-:Y:S02]  /*0220*/  IMAD.IADD R22, R4, 0x1, R9 ;  /* 0x0000000104167824 */ /* 0x000fe400078e0209 */
[----:B------:R-:W-:Y:S01]  /*0230*/  IMAD.MOV.U32 R25, RZ, RZ, R4 ;  /* 0x000000ffff197224 */ /* 0x000fe200078e0004 */
[----:B------:R-:W-:Y:S01]  /*0240*/  ULOP3.LUT UR7, UR5, 0xfffffffc, URZ, 0xc0, !UPT ;  /* 0xfffffffc05077892 */ /* 0x000fe2000f8ec0ff */
[----:B------:R-:W-:Y:S01]  /*0250*/  IMAD.MOV.U32 R23, RZ, RZ, R7 ;  /* 0x000000ffff177224 */ /* 0x000fe200078e0007 */
[----:B------:R-:W-:Y:S01]  /*0260*/  UIMAD UR5, UR8, UR5, 0x1 ;  /* 0x00000001080574a4 */ /* 0x000fe2000f8e0205 */
[----:B------:R-:W1:Y:S05]  /*0270*/  LDCU UR6, c[0x0][0x390] ;  /* 0x00007200ff0677ac */ /* 0x000e6a0008000800 */
[----:B------:R-:W-:Y:S01]  /*0280*/  IMAD.U32 R21, RZ, RZ, UR5 ;  /* 0x00000005ff157e24 */ /* 0x000fe2000f8e00ff */
[----:B------:R-:W-:Y:S01]  /*0290*/  UIADD3 UR9, UPT, UPT, -UR7, URZ, URZ ;  /* 0x000000ff07097290 */ /* 0x000fe2000fffe1ff */
[----:B0-----:R-:W-:-:S04]  /*02a0*/  IADD3 R8, P1, PT, R9, UR12, RZ ;  /* 0x0000000c09087c10 */ /* 0x001fc8000ff3e0ff */
[----:B------:R-:W-:-:S09]  /*02b0*/  LEA.HI.X.SX32 R20, R9, UR13, 0x1, P1 ;  /* 0x0000000d09147c11 */ /* 0x000fd200088f0eff */
.L_x_11:
[C---:B------:R-:W-:Y:S01]  /*02c0*/  VIADD R12, R23.reuse, 0xfffffffe ;  /* 0xfffffffe170c7836 */ /* 0x040fe20000000000 */
[C---:B-1----:R-:W-:Y:S01]  /*02d0*/  ISETP.GE.AND P5, PT, R23.reuse, UR6, PT ;  /* 0x0000000617007c0c */ /* 0x042fe2000bfa6270 */
[C---:B------:R-:W-:Y:S01]  /*02e0*/  VIADD R11, R23.reuse, 0xffffffff ;  /* 0xffffffff170b7836 */ /* 0x040fe20000000000 */
[----:B------:R-:W0:Y:S01]  /*02f0*/  LDC.64 R18, c[0x0][0x380] ;  /* 0x0000e000ff127b82 */ /* 0x000e220000000a00 */
[----:B------:R-:W-:Y:S01]  /*0300*/  VIADD R10, R23, 0xfffffffd ;  /* 0xfffffffd170a7836 */ /* 0x000fe20000000000 */
[C---:B------:R-:W-:Y:S02]  /*0310*/  ISETP.GE.AND P1, PT, R12.reuse, UR6, PT ;  /* 0x000000060c007c0c */ /* 0x040fe4000bf26270 */
[----:B------:R-:W-:Y:S02]  /*0320*/  ISETP.GE.AND P3, PT, R11, UR6, PT ;  /* 0x000000060b007c0c */ /* 0x000fe4000bf66270 */
[----:B------:R-:W-:Y:S02]  /*0330*/  ISETP.LT.OR P1, PT, R12, RZ, P1 ;  /* 0x000000ff0c00720c */ /* 0x000fe40000f21670 */
[----:B------:R-:W-:-:S02]  /*0340*/  ISETP.GE.AND P2, PT, R10, UR6, PT ;  /* 0x000000060a007c0c */ /* 0x000fc4000bf46270 */
[----:B------:R-:W-:Y:S02]  /*0350*/  PLOP3.LUT P1, PT, P1, P0, PT, 0xf8, 0x8f ;  /* 0x00000000008f781c */ /* 0x000fe40000f21f70 */
[----:B------:R-:W-:Y:S02]  /*0360*/  ISETP.LT.OR P4, PT, R11, RZ, P3 ;  /* 0x000000ff0b00720c */ /* 0x000fe40001f81670 */
[----:B------:R-:W-:Y:S02]  /*0370*/  ISETP.LT.OR P3, PT, R10, RZ, P2 ;  /* 0x000000ff0a00720c */ /* 0x000fe40001761670 */
[----:B------:R-:W-:Y:S01]  /*0380*/  PLOP3.LUT P2, PT, P4, P0, PT, 0xf8, 0x8f ;  /* 0x00000000008f781c */ /* 0x000fe20002741f70 */
[----:B------:R-:W1:Y:S01]  /*0390*/  LDC.64 R10, c[0x0][0x388] ;  /* 0x0000e200ff0a7b82 */ /* 0x000e620000000a00 */
[----:B------:R-:W-:Y:S02]  /*03a0*/  ISETP.LT.OR P4, PT, R23, RZ, P5 ;  /* 0x000000ff1700720c */ /* 0x000fe40002f81670 */
[----:B------:R-:W-:-:S02]  /*03b0*/  PLOP3.LUT P3, PT, P3, P0, PT, 0xf8, 0x8f ;  /* 0x00000000008f781c */ /* 0x000fc40001f61f70 */
[----:B------:R-:W-:-:S03]  /*03c0*/  PLOP3.LUT P4, PT, P4, P0, PT, 0xf8, 0x8f ;  /* 0x00000000008f781c */ /* 0x000fc60002781f70 */
[----:B------:R-:W2:Y:S08]  /*03d0*/  @!P1 LDC.64 R12, c[0x0][0x380] ;  /* 0x0000e000ff0c9b82 */ /* 0x000eb00000000a00 */
[----:B------:R-:W3:Y:S01]  /*03e0*/  @!P2 LDC.64 R14, c[0x0][0x380] ;  /* 0x0000e000ff0eab82 */ /* 0x000ee20000000a00 */
[----:B------:R-:W-:-:S05]  /*03f0*/  @!P3 VIADD R27, R21, 0xffffffff ;  /* 0xffffffff151bb836 */ /* 0x000fca0000000000 */
[----:B0-----:R-:W-:Y:S02]  /*0400*/  @!P3 IADD3 R18, P5, PT, R27, R18, RZ ;  /* 0x000000121b12b210 */ /* 0x001fe40007fbe0ff */
[----:B------:R-:W0:Y:S03]  /*0410*/  @!P4 LDC.64 R16, c[0x0][0x380] ;  /* 0x0000e000ff10cb82 */ /* 0x000e260000000a00 */
[----:B------:R-:W-:Y:S01]  /*0420*/  @!P3 IMAD.X R19, RZ, RZ, R19, P5 ;  /* 0x000000ffff13b224 */ /* 0x000fe200028e0613 */
[C---:B-1----:R-:W-:Y:S01]  /*0430*/  @!P3 IADD3 R10, P6, PT, R22.reuse, R10, RZ ;  /* 0x0000000a160ab210 */ /* 0x042fe20007fde0ff */
[C---:B------:R-:W-:Y:S01]  /*0440*/  @!P2 VIADD R27, R21.reuse, 0x1 ;  /* 0x00000001151ba836 */ /* 0x040fe20000000000 */
[C---:B--2---:R-:W-:Y:S01]  /*0450*/  @!P1 IADD3 R12, P5, PT, R21.reuse, R12, RZ ;  /* 0x0000000c150c9210 */ /* 0x044fe20007fbe0ff */
[----:B------:R-:W-:Y:S01]  /*0460*/  @!P4 VIADD R29, R21, 0x2 ;  /* 0x00000002151dc836 */ /* 0x000fe20000000000 */
[----:B------:R-:W-:Y:S01]  /*0470*/  @!P3 LEA.HI.X.SX32 R11, R22, R11, 0x1, P6 ;  /* 0x0000000b160bb211 */ /* 0x000fe200030f0eff */
[----:B------:R-:W2:Y:S02]  /*0480*/  @!P3 LDG.E.S8 R19, desc[UR10][R18.64] ;  /* 0x0000000a1213b981 */ /* 0x000ea4000c1e1300 */
[----:B------:R-:W-:Y:S01]  /*0490*/  @!P1 IMAD.X R13, RZ, RZ, R13, P5 ;  /* 0x000000ffff0d9224 */ /* 0x000fe200028e060d */
[----:B------:R-:W-:Y:S01]  /*04a0*/  IADD3 R26, P5, PT, R25, R8, RZ ;  /* 0x00000008191a7210 */ /* 0x000fe20007fbe0ff */
[----:B------:R-:W2:Y:S01]  /*04b0*/  @!P3 LDG.E.U8 R10, desc[UR10][R10.64] ;  /* 0x0000000a0a0ab981 */ /* 0x000ea2000c1e1100 */
[----:B---3--:R-:W-:-:S02]  /*04c0*/  @!P2 IADD3 R14, P6, PT, R27, R14, RZ ;  /* 0x0000000e1b0ea210 */ /* 0x008fc40007fde0ff */
[----:B------:R-:W-:Y:S01]  /*04d0*/  LEA.HI.X.SX32 R27, R25, R20, 0x1, P5 ;  /* 0x00000014191b7211 */ /* 0x000fe200028f0eff */
[----:B------:R-:W3:Y:S02]  /*04e0*/  @!P1 LDG.E.S8 R12, desc[UR10][R12.64] ;  /* 0x0000000a0c0c9981 */ /* 0x000ee4000c1e1300 */
[----:B------:R-:W-:Y:S02]  /*04f0*/  @!P2 IMAD.X R15, RZ, RZ, R15, P6 ;  /* 0x000000ffff0fa224 */ /* 0x000fe400030e060f */
[----:B------:R-:W4:Y:S01]  /*0500*/  @!P2 LDG.E.U8 R18, desc[UR10][R26.64+0x2] ;  /* 0x0000020a1a12a981 */ /* 0x000f22000c1e1100 */
[----:B0-----:R-:W-:-:S03]  /*0510*/  @!P4 IADD3 R16, P5, PT, R29, R16, RZ ;  /* 0x000000101d10c210 */ /* 0x001fc60007fbe0ff */
[----:B------:R-:W3:Y:S02]  /*0520*/  @!P1 LDG.E.U8 R29, desc[UR10][R26.64+0x1] ;  /* 0x0000010a1a1d9981 */ /* 0x000ee4000c1e1100 */
[----:B------:R-:W-:Y:S02]  /*0530*/  @!P4 IMAD.X R17, RZ, RZ, R17, P5 ;  /* 0x000000ffff11c224 */ /* 0x000fe400028e0611 */
[----:B------:R-:W4:Y:S04]  /*0540*/  @!P2 LDG.E.S8 R15, desc[UR10][R14.64] ;  /* 0x0000000a0e0fa981 */ /* 0x000f28000c1e1300 */
[----:B------:R-:W5:Y:S04]  /*0550*/  @!P4 LDG.E.U8 R24, desc[UR10][R26.64+0x3] ;  /* 0x0000030a1a18c981 */ /* 0x000f68000c1e1100 */
[----:B------:R-:W5:Y:S01]  /*0560*/  @!P4 LDG.E.S8 R17, desc[UR10][R16.64] ;  /* 0x0000000a1011c981 */ /* 0x000f62000c1e1300 */
[----:B------:R-:W-:-:S04]  /*0570*/  UIADD3 UR9, UPT, UPT, UR9, 0x4, URZ ;  /* 0x0000000409097890 */ /* 0x000fc8000fffe0ff */
[----:B------:R-:W-:Y:S01]  /*0580*/  UISETP.NE.AND UP1, UPT, UR9, URZ, UPT ;  /* 0x000000ff0900728c */ /* 0x000fe2000bf25270 */
[----:B------:R-:W-:Y:S02]  /*0590*/  VIADD R25, R25, 0x4 ;  /* 0x0000000419197836 */ /* 0x000fe40000000000 */
[----:B------:R-:W-:Y:S02]  /*05a0*/  VIADD R23, R23, 0x4 ;  /* 0x0000000417177836 */ /* 0x000fe40000000000 */
[----:B------:R-:W-:Y:S02]  /*05b0*/  VIADD R22, R22, 0x4 ;  /* 0x0000000416167836 */ /* 0x000fe40000000000 */
[----:B------:R-:W-:Y:S02]  /*05c0*/  VIADD R21, R21, 0x4 ;  /* 0x0000000415157836 */ /* 0x000fe40000000000 */
[----:B--2---:R-:W-:-:S04]  /*05d0*/  @!P3 IMAD R2, R10, R19, R2 ;  /* 0x000000130a02b224 */ /* 0x004fc800078e0202 */
[----:B---3--:R-:W-:-:S04]  /*05e0*/  @!P1 IMAD R2, R29, R12, R2 ;  /* 0x0000000c1d029224 */ /* 0x008fc800078e0202 */
[----:B----4-:R-:W-:-:S04]  /*05f0*/  @!P2 IMAD R2, R18, R15, R2 ;  /* 0x0000000f1202a224 */ /* 0x010fc800078e0202 */
[----:B-----5:R-:W-:Y:S01]  /*0600*/  @!P4 IMAD R2, R24, R17, R2 ;  /* 0x000000111802c224 */ /* 0x020fe200078e0202 */
[----:B------:R-:W-:Y:S06]  /*0610*/  BRA.U UP1, `(.L_x_11) ;  /* 0xfffffffd01287547 */ /* 0x000fec000b83ffff */
[----:B------:R-:W-:-:S07]  /*0620*/  IMAD.U32 R15, RZ, RZ, UR7 ;  /* 0x00000007ff0f7e24 */ /* 0x000fce000f8e00ff */
.L_x_10:
        /* <DEDUP_REMOVED lines=9> */
[----:B------:R-:W0:Y:S01]  /*06c0*/  LDC R12, c[0x0][0x398] ;  /* 0x0000e600ff0c7b82 */ /* 0x000e220000000800 */
[----:B------:R-:W1:Y:S01]  /*06d0*/  LDCU.128 UR12, c[0x0][0x380] ;  /* 0x00007000ff0c77ac */ /* 0x000e620008000c00 */
[----:B------:R-:W-:-:S05]  /*06e0*/  IMAD.IADD R8, R9, 0x1, R14 ;  /* 0x0000000109087824 */ /* 0x000fca00078e020e */
[----:B-1----:R-:W-:-:S04]  /*06f0*/  IADD3 R10, P1, PT, R8, UR14, RZ ;  /* 0x0000000e080a7c10 */ /* 0x002fc8000ff3e0ff */
[----:B------:R-:W-:Y:S01]  /*0700*/  LEA.HI.X.SX32 R11, R8, UR15, 0x1, P1 ;  /* 0x0000000f080b7c11 */ /* 0x000fe200088f0eff */
[----:B0-----:R-:W-:-:S05]  /*0710*/  IMAD R12, R12, UR8, R15 ;  /* 0x000000080c0c7c24 */ /* 0x001fca000f8e020f */
[----:B------:R-:W-:Y:S01]  /*0720*/  IADD3 R12, P3, PT, R12, UR12, RZ ;  /* 0x0000000c0c0c7c10 */ /* 0x000fe2000ff7e0ff */
[----:B------:R-:W2:Y:S04]  /*0730*/  LDG.E.U8 R11, desc[UR10][R10.64] ;  /* 0x0000000a0a0b7981 */ /* 0x000ea8000c1e1100 */
[----:B------:R-:W-:-:S05]  /*0740*/  IMAD.X R13, RZ, RZ, UR13, P3 ;  /* 0x0000000dff0d7e24 */ /* 0x000fca00098e06ff */
[----:B------:R-:W2:Y:S02]  /*0750*/  LDG.E.S8 R12, desc[UR10][R12.64] ;  /* 0x0000000a0c0c7981 */ /* 0x000ea4000c1e1300 */
[----:B--2---:R-:W-:-:S07]  /*0760*/  IMAD R2, R11, R12, R2 ;  /* 0x0000000c0b027224 */ /* 0x004fce00078e0202 */
.L_x_14:
[----:B------:R-:W-:Y:S05]  /*0770*/  BSYNC.RECONVERGENT B0 ;  /* 0x0000000000007941 */ /* 0x000fea0003800200 */
.L_x_13:
[----:B------:R-:W-:Y:S05]  /*0780*/  @!P2 BRA `(.L_x_12) ;  /* 0x000000000080a947 */ /* 0x000fea0003800000 */
[C---:B------:R-:W-:Y:S01]  /*0790*/  VIADD R10, R14.reuse, 0x2 ;  /* 0x000000020e0a7836 */ /* 0x040fe20000000000 */
[----:B------:R-:W-:Y:S01]  /*07a0*/  SHF.R.S32.HI R17, RZ, 0x1f, R9 ;  /* 0x0000001fff117819 */ /* 0x000fe20000011409 */
[----:B------:R-:W-:-:S03]  /*07b0*/  VIADD R8, R14, 0x1 ;  /* 0x000000010e087836 */ /* 0x000fc60000000000 */
[----:B------:R-:W-:Y:S02]  /*07c0*/  ISETP.GE.AND P2, PT, R10, UR6, PT ;  /* 0x000000060a007c0c */ /* 0x000fe4000bf46270 */
[----:B------:R-:W-:Y:S01]  /*07d0*/  ISETP.GE.AND P1, PT, R8, UR6, PT ;  /* 0x0000000608007c0c */ /* 0x000fe2000bf26270 */
[----:B------:R-:W0:Y:S01]  /*07e0*/  LDCU.64 UR6, c[0x0][0x388] ;  /* 0x00007100ff0677ac */ /* 0x000e220008000a00 */
[----:B------:R-:W-:Y:S02]  /*07f0*/  ISETP.LT.OR P2, PT, R10, RZ, P2 ;  /* 0x000000ff0a00720c */ /* 0x000fe40001741670 */
[----:B------:R-:W-:Y:S02]  /*0800*/  ISETP.LT.OR P1, PT, R8, RZ, P1 ;  /* 0x000000ff0800720c */ /* 0x000fe40000f21670 */
[----:B------:R-:W-:Y:S02]  /*0810*/  PLOP3.LUT P2, PT, P2, P0, PT, 0xf8, 0x8f ;  /* 0x00000000008f781c */ /* 0x000fe40001741f70 */
[----:B------:R-:W-:-:S02]  /*0820*/  PLOP3.LUT P1, PT, P1, P0, PT, 0xf8, 0x8f ;  /* 0x00000000008f781c */ /* 0x000fc40000f21f70 */
[----:B------:R-:W-:-:S11]  /*0830*/  ISETP.EQ.OR P2, PT, R5, 0x2, P2 ;  /* 0x000000020500780c */ /* 0x000fd60001742670 */
[----:B------:R-:W1:Y:S08]  /*0840*/  @!P1 LDC R8, c[0x0][0x398] ;  /* 0x0000e600ff089b82 */ /* 0x000e700000000800 */
[----:B------:R-:W2:Y:S08]  /*0850*/  @!P2 LDC R18, c[0x0][0x398] ;  /* 0x0000e600ff12ab82 */ /* 0x000eb00000000800 */
[----:B------:R-:W3:Y:S08]  /*0860*/  @!P1 LDC.64 R10, c[0x0][0x380] ;  /* 0x0000e000ff0a9b82 */ /* 0x000ef00000000a00 */
[----:B------:R-:W4:Y:S01]  /*0870*/  @!P2 LDC.64 R12, c[0x0][0x380] ;  /* 0x0000e000ff0cab82 */ /* 0x000f220000000a00 */
[----:B-1----:R-:W-:Y:S01]  /*0880*/  @!P1 IMAD R16, R8, UR8, R15 ;  /* 0x0000000808109c24 */ /* 0x002fe2000f8e020f */
[----:B0-----:R-:W-:-:S02]  /*0890*/  IADD3 R8, P0, P3, R14, UR6, R9 ;  /* 0x000000060e087c10 */ /* 0x001fc4000fb1e009 */
[----:B------:R-:W-:Y:S01]  /*08a0*/  SHF.R.S32.HI R14, RZ, 0x1f, R14 ;  /* 0x0000001fff0e7819 */ /* 0x000fe2000001140e */
[----:B------:R-:W-:Y:S02]  /*08b0*/  @!P1 VIADD R9, R16, 0x1 ;  /* 0x0000000110099836 */ /* 0x000fe40000000000 */
[----:B--2---:R-:W-:-:S04]  /*08c0*/  @!P2 IMAD R15, R18, UR8, R15 ;  /* 0x00000008120fac24 */ /* 0x004fc8000f8e020f */
[----:B------:R-:W-:Y:S01]  /*08d0*/  @!P2 VIADD R15, R15, 0x2 ;  /* 0x000000020f0fa836 */ /* 0x000fe20000000000 */
[----:B---3--:R-:W-:Y:S02]  /*08e0*/  @!P1 IADD3 R10, P4, PT, R9, R10, RZ ;  /* 0x0000000a090a9210 */ /* 0x008fe40007f9e0ff */
[----:B------:R-:W-:-:S03]  /*08f0*/  IADD3.X R9, PT, PT, R14, UR7, R17, P0, P3 ;  /* 0x000000070e097c10 */ /* 0x000fc600087e6411 */
[----:B------:R-:W-:Y:S02]  /*0900*/  @!P1 IMAD.X R11, RZ, RZ, R11, P4 ;  /* 0x000000ffff0b9224 */ /* 0x000fe400020e060b */
[----:B------:R-:W2:Y:S01]  /*0910*/  @!P2 LDG.E.U8 R17, desc[UR10][R8.64+0x2] ;  /* 0x0000020a0811a981 */ /* 0x000ea2000c1e1100 */
[----:B----4-:R-:W-:-:S03]  /*0920*/  @!P2 IADD3 R12, P0, PT, R15, R12, RZ ;  /* 0x0000000c0f0ca210 */ /* 0x010fc60007f1e0ff */
[----:B------:R-:W3:Y:S02]  /*0930*/  @!P1 LDG.E.U8 R15, desc[UR10][R8.64+0x1] ;  /* 0x0000010a080f9981 */ /* 0x000ee4000c1e1100 */
[----:B------:R-:W-:Y:S02]  /*0940*/  @!P2 IMAD.X R13, RZ, RZ, R13, P0 ;  /* 0x000000ffff0da224 */ /* 0x000fe400000e060d */
[----:B------:R-:W3:Y:S04]  /*0950*/  @!P1 LDG.E.S8 R10, desc[UR10][R10.64] ;  /* 0x0000000a0a0a9981 */ /* 0x000ee8000c1e1300 */
[----:B------:R-:W2:Y:S01]  /*0960*/  @!P2 LDG.E.S8 R12, desc[UR10][R12.64] ;  /* 0x0000000a0c0ca981 */ /* 0x000ea2000c1e1300 */
[----:B---3--:R-:W-:-:S04]  /*0970*/  @!P1 IMAD R2, R15, R10, R2 ;  /* 0x0000000a0f029224 */ /* 0x008fc800078e0202 */
[----:B--2---:R-:W-:-:S07]  /*0980*/  @!P2 IMAD R2, R17, R12, R2 ;  /* 0x0000000c1102a224 */ /* 0x004fce00078e0202 */
.L_x_12:
[----:B------:R-:W-:Y:S05]  /*0990*/  BRA.U UP0, `(.L_x_15) ;  /* 0xfffffff500ec7547 */ /* 0x000fea000b83ffff */
.L_x_9:
[----:B------:R-:W0:Y:S01]  /*09a0*/  LDCU UR5, c[0x0][0x390] ;  /* 0x00007200ff0577ac */ /* 0x000e220008000800 */
[----:B------:R-:W1:Y:S01]  /*09b0*/  LDCU.64 UR6, c[0x0][0x3a0] ;  /* 0x00007400ff0677ac */ /* 0x000e620008000a00 */
[----:B0-----:R-:W-:Y:S01]  /*09c0*/  IMAD R0, R0, UR5, R3 ;  /* 0x0000000500007c24 */ /* 0x001fe2000f8e0203 */
[----:B------:R-:W-:-:S04]  /*09d0*/  VIMNMX.RELU R3, PT, PT, R2, 0xff, PT ;  /* 0x000000ff02037848 */ /* 0x000fc80003fe1100 */
[----:B-1----:R-:W-:-:S05]  /*09e0*/  IADD3 R4, P0, PT, R0, UR6, RZ ;  /* 0x0000000600047c10 */ /* 0x002fca000ff1e0ff */
[----:B------:R-:W-:-:S05]  /*09f0*/  IMAD.X R5, RZ, RZ, UR7, P0 ;  /* 0x00000007ff057e24 */ /* 0x000fca00080e06ff */
[----:B------:R-:W-:Y:S01]  /*0a00*/  STG.E.U8 desc[UR10][R4.64], R3 ;  /* 0x0000000304007986 */ /* 0x000fe2000c10110a */
[----:B------:R-:W-:Y:S05]  /*0a10*/  EXIT ;  /* 0x000000000000794d */ /* 0x000fea0003800000 */
.L_x_16:
        /* <DEDUP_REMOVED lines=14> */
.L_x_19:


//--------------------- .nv.shared.reserved.0     --------------------------
	.section	.nv.shared.reserved.0,"aw",@nobits
	.weak		__nv_reservedSMEM_offset_0_alias
	.size		__nv_reservedSMEM_offset_0_alias, 0, 64
	.other		__nv_reservedSMEM_offset_0_alias,@"STO_CUDA_RESERVED_SHARED STV_DEFAULT"
__nv_reservedSMEM_offset_0_alias:
	.zero		0
	.zero		64


//--------------------- .nv.constant0._Z11FilterColorPcPhiijS0_f --------------------------
	.section	.nv.constant0._Z11FilterColorPcPhiijS0_f,"a",@progbits
	.sectionflags	@""
	.align	4
.nv.constant0._Z11FilterColorPcPhiijS0_f:
	.zero		940


//--------------------- .nv.constant0._Z8img2grayPhiiS_ --------------------------
	.section	.nv.constant0._Z8img2grayPhiiS_,"a",@progbits
	.sectionflags	@""
	.align	4
.nv.constant0._Z8img2grayPhiiS_:
	.zero		920


//--------------------- .nv.constant0._Z11ConvolucionPcPhiijS0_ --------------------------
	.section	.nv.constant0._Z11ConvolucionPcPhiijS0_,"a",@progbits
	.sectionflags	@""
	.align	4
.nv.constant0._Z11ConvolucionPcPhiijS0_:
	.zero		936


//--------------------- SYMBOLS --------------------------

	.type		.nv.reservedSmem.offset0,@object
	.size		.nv.reservedSmem.offset0,0x4
